//
// Generated by NVIDIA NVVM Compiler
//
// Compiler Build ID: CL-36424714
// Cuda compilation tools, release 13.0, V13.0.88
// Based on NVVM 20.0.0
//

.version 9.0
.target sm_100
.address_size 64

	// .globl	_Z9redukcja1xPiPxi
// _ZZ9redukcja1xPiPxiE3pom has been demoted
// _ZZ8redukcjaiPxS_iE3pom has been demoted

.visible .entry _Z9redukcja1xPiPxi(
	.param .u64 _Z9redukcja1xPiPxi_param_0,
	.param .u64 .ptr .align 1 _Z9redukcja1xPiPxi_param_1,
	.param .u64 .ptr .align 1 _Z9redukcja1xPiPxi_param_2,
	.param .u32 _Z9redukcja1xPiPxi_param_3
)
{
	.reg .pred 	%p<6>;
	.reg .b32 	%r<21>;
	.reg .b64 	%rd<22>;
	// demoted variable
	.shared .align 8 .b8 _ZZ9redukcja1xPiPxiE3pom[8192];
	ld.param.u64 	%rd7, [_Z9redukcja1xPiPxi_param_0];
	ld.param.u64 	%rd5, [_Z9redukcja1xPiPxi_param_1];
	ld.param.u64 	%rd6, [_Z9redukcja1xPiPxi_param_2];
	ld.param.u32 	%r5, [_Z9redukcja1xPiPxi_param_3];
	mov.u32 	%r1, %tid.x;
	mov.u32 	%r2, %ctaid.x;
	mov.u32 	%r6, %ntid.x;
	mad.lo.s32 	%r7, %r2, %r6, %r1;
	cvt.u64.u32 	%rd1, %r7;
	setp.le.u64 	%p1, %rd7, %rd1;
	@%p1 bra 	$L__BB0_2;
	cvta.to.global.u64 	%rd9, %rd5;
	shl.b64 	%rd10, %rd1, 2;
	add.s64 	%rd11, %rd9, %rd10;
	ld.global.s32 	%rd12, [%rd11];
	shl.b32 	%r11, %r1, 3;
	mov.u32 	%r12, _ZZ9redukcja1xPiPxiE3pom;
	add.s32 	%r13, %r12, %r11;
	st.shared.u64 	[%r13], %rd12;
	bra.uni 	$L__BB0_3;
$L__BB0_2:
	shl.b32 	%r8, %r1, 3;
	mov.u32 	%r9, _ZZ9redukcja1xPiPxiE3pom;
	add.s32 	%r10, %r9, %r8;
	mov.b64 	%rd8, 0;
	st.shared.u64 	[%r10], %rd8;
$L__BB0_3:
	bar.sync 	0;
	setp.lt.u32 	%p2, %r5, 2;
	@%p2 bra 	$L__BB0_8;
	cvt.s64.s32 	%rd2, %r5;
	mov.b64 	%rd21, 1;
	mov.u32 	%r17, _ZZ9redukcja1xPiPxiE3pom;
$L__BB0_5:
	cvt.u32.u64 	%r3, %rd21;
	mul.lo.s32 	%r14, %r3, %r1;
	shl.b32 	%r4, %r14, 1;
	setp.ge.s32 	%p3, %r4, %r5;
	@%p3 bra 	$L__BB0_7;
	add.s32 	%r15, %r4, %r3;
	shl.b32 	%r16, %r15, 3;
	add.s32 	%r18, %r17, %r16;
	ld.shared.u64 	%rd14, [%r18];
	shl.b32 	%r19, %r4, 3;
	add.s32 	%r20, %r17, %r19;
	ld.shared.u64 	%rd15, [%r20];
	add.s64 	%rd16, %rd15, %rd14;
	st.shared.u64 	[%r20], %rd16;
$L__BB0_7:
	bar.sync 	0;
	shl.b64 	%rd21, %rd21, 1;
	setp.lt.u64 	%p4, %rd21, %rd2;
	@%p4 bra 	$L__BB0_5;
$L__BB0_8:
	setp.ne.s32 	%p5, %r1, 0;
	@%p5 bra 	$L__BB0_10;
	ld.shared.u64 	%rd17, [_ZZ9redukcja1xPiPxiE3pom];
	cvta.to.global.u64 	%rd18, %rd6;
	mul.wide.u32 	%rd19, %r2, 8;
	add.s64 	%rd20, %rd18, %rd19;
	st.global.u64 	[%rd20], %rd17;
$L__BB0_10:
	ret;

}
	// .globl	_Z8redukcjaiPxS_i
.visible .entry _Z8redukcjaiPxS_i(
	.param .u32 _Z8redukcjaiPxS_i_param_0,
	.param .u64 .ptr .align 1 _Z8redukcjaiPxS_i_param_1,
	.param .u64 .ptr .align 1 _Z8redukcjaiPxS_i_param_2,
	.param .u32 _Z8redukcjaiPxS_i_param_3
)
{
	.reg .pred 	%p<6>;
	.reg .b32 	%r<21>;
	.reg .b64 	%rd<22>;
	// demoted variable
	.shared .align 8 .b8 _ZZ8redukcjaiPxS_iE3pom[8192];
	ld.param.s32 	%rd7, [_Z8redukcjaiPxS_i_param_0];
	ld.param.u64 	%rd5, [_Z8redukcjaiPxS_i_param_1];
	ld.param.u64 	%rd6, [_Z8redukcjaiPxS_i_param_2];
	ld.param.u32 	%r5, [_Z8redukcjaiPxS_i_param_3];
	mov.u32 	%r1, %tid.x;
	mov.u32 	%r2, %ctaid.x;
	mov.u32 	%r6, %ntid.x;
	mad.lo.s32 	%r7, %r2, %r6, %r1;
	cvt.u64.u32 	%rd1, %r7;
	setp.ge.u64 	%p1, %rd1, %rd7;
	@%p1 bra 	$L__BB1_2;
	cvta.to.global.u64 	%rd9, %rd5;
	shl.b64 	%rd10, %rd1, 3;
	add.s64 	%rd11, %rd9, %rd10;
	ld.global.u64 	%rd12, [%rd11];
	shl.b32 	%r11, %r1, 3;
	mov.u32 	%r12, _ZZ8redukcjaiPxS_iE3pom;
	add.s32 	%r13, %r12, %r11;
	st.shared.u64 	[%r13], %rd12;
	bra.uni 	$L__BB1_3;
$L__BB1_2:
	shl.b32 	%r8, %r1, 3;
	mov.u32 	%r9, _ZZ8redukcjaiPxS_iE3pom;
	add.s32 	%r10, %r9, %r8;
	mov.b64 	%rd8, 0;
	st.shared.u64 	[%r10], %rd8;
$L__BB1_3:
	bar.sync 	0;
	setp.lt.u32 	%p2, %r5, 2;
	@%p2 bra 	$L__BB1_8;
	cvt.s64.s32 	%rd2, %r5;
	mov.b64 	%rd21, 1;
	mov.u32 	%r17, _ZZ8redukcjaiPxS_iE3pom;
$L__BB1_5:
	cvt.u32.u64 	%r3, %rd21;
	mul.lo.s32 	%r14, %r3, %r1;
	shl.b32 	%r4, %r14, 1;
	setp.ge.s32 	%p3, %r4, %r5;
	@%p3 bra 	$L__BB1_7;
	add.s32 	%r15, %r4, %r3;
	shl.b32 	%r16, %r15, 3;
	add.s32 	%r18, %r17, %r16;
	ld.shared.u64 	%rd14, [%r18];
	shl.b32 	%r19, %r4, 3;
	add.s32 	%r20, %r17, %r19;
	ld.shared.u64 	%rd15, [%r20];
	add.s64 	%rd16, %rd15, %rd14;
	st.shared.u64 	[%r20], %rd16;
$L__BB1_7:
	bar.sync 	0;
	shl.b64 	%rd21, %rd21, 1;
	setp.lt.u64 	%p4, %rd21, %rd2;
	@%p4 bra 	$L__BB1_5;
$L__BB1_8:
	setp.ne.s32 	%p5, %r1, 0;
	@%p5 bra 	$L__BB1_10;
	ld.shared.u64 	%rd17, [_ZZ8redukcjaiPxS_iE3pom];
	cvta.to.global.u64 	%rd18, %rd6;
	mul.wide.u32 	%rd19, %r2, 8;
	add.s64 	%rd20, %rd18, %rd19;
	st.global.u64 	[%rd20], %rd17;
$L__BB1_10:
	ret;

}
	// .globl	_Z14cudaMandelbrotddddiiiPi
.visible .entry _Z14cudaMandelbrotddddiiiPi(
	.param .f64 _Z14cudaMandelbrotddddiiiPi_param_0,
	.param .f64 _Z14cudaMandelbrotddddiiiPi_param_1,
	.param .f64 _Z14cudaMandelbrotddddiiiPi_param_2,
	.param .f64 _Z14cudaMandelbrotddddiiiPi_param_3,
	.param .u32 _Z14cudaMandelbrotddddiiiPi_param_4,
	.param .u32 _Z14cudaMandelbrotddddiiiPi_param_5,
	.param .u32 _Z14cudaMandelbrotddddiiiPi_param_6,
	.param .u64 .ptr .align 1 _Z14cudaMandelbrotddddiiiPi_param_7
)
{
	.reg .pred 	%p<8>;
	.reg .b32 	%r<21>;
	.reg .b64 	%rd<5>;
	.reg .b64 	%fd<33>;

	ld.param.f64 	%fd15, [_Z14cudaMandelbrotddddiiiPi_param_0];
	ld.param.f64 	%fd16, [_Z14cudaMandelbrotddddiiiPi_param_1];
	ld.param.f64 	%fd17, [_Z14cudaMandelbrotddddiiiPi_param_2];
	ld.param.f64 	%fd18, [_Z14cudaMandelbrotddddiiiPi_param_3];
	ld.param.u32 	%r5, [_Z14cudaMandelbrotddddiiiPi_param_4];
	ld.param.u32 	%r7, [_Z14cudaMandelbrotddddiiiPi_param_5];
	ld.param.u32 	%r6, [_Z14cudaMandelbrotddddiiiPi_param_6];
	ld.param.u64 	%rd1, [_Z14cudaMandelbrotddddiiiPi_param_7];
	mov.u32 	%r8, %ctaid.x;
	mov.u32 	%r9, %ntid.x;
	mov.u32 	%r10, %tid.x;
	mad.lo.s32 	%r1, %r8, %r9, %r10;
	mul.lo.s32 	%r11, %r7, %r5;
	sub.f64 	%fd1, %fd17, %fd15;
	sub.f64 	%fd19, %fd18, %fd16;
	add.s32 	%r12, %r7, -1;
	cvt.rn.f64.s32 	%fd20, %r12;
	div.rn.f64 	%fd2, %fd19, %fd20;
	setp.ge.s32 	%p1, %r1, %r11;
	@%p1 bra 	$L__BB2_5;
	div.s32 	%r14, %r1, %r5;
	mul.lo.s32 	%r15, %r14, %r5;
	sub.s32 	%r16, %r1, %r15;
	cvt.rn.f64.s32 	%fd21, %r16;
	add.s32 	%r17, %r5, -1;
	cvt.rn.f64.s32 	%fd22, %r17;
	div.rn.f64 	%fd23, %fd1, %fd22;
	fma.rn.f64 	%fd3, %fd23, %fd21, %fd15;
	cvt.rn.f64.s32 	%fd24, %r14;
	fma.rn.f64 	%fd4, %fd2, %fd24, %fd16;
	setp.lt.s32 	%p2, %r6, 1;
	mul.f64 	%fd30, %fd3, %fd3;
	mul.f64 	%fd29, %fd4, %fd4;
	add.f64 	%fd25, %fd30, %fd29;
	setp.geu.f64 	%p3, %fd25, 0d4010000000000000;
	mov.b32 	%r20, 0;
	or.pred  	%p4, %p2, %p3;
	@%p4 bra 	$L__BB2_4;
	mov.b32 	%r20, 0;
	mov.f64 	%fd31, %fd4;
	mov.f64 	%fd32, %fd3;
$L__BB2_3:
	sub.f64 	%fd26, %fd30, %fd29;
	add.f64 	%fd11, %fd3, %fd26;
	add.f64 	%fd27, %fd32, %fd32;
	fma.rn.f64 	%fd31, %fd27, %fd31, %fd4;
	add.s32 	%r20, %r20, 1;
	setp.lt.s32 	%p5, %r20, %r6;
	mul.f64 	%fd30, %fd11, %fd11;
	mul.f64 	%fd29, %fd31, %fd31;
	add.f64 	%fd28, %fd30, %fd29;
	setp.lt.f64 	%p6, %fd28, 0d4010000000000000;
	and.pred  	%p7, %p5, %p6;
	mov.f64 	%fd32, %fd11;
	@%p7 bra 	$L__BB2_3;
$L__BB2_4:
	cvta.to.global.u64 	%rd2, %rd1;
	mul.wide.s32 	%rd3, %r1, 4;
	add.s64 	%rd4, %rd2, %rd3;
	st.global.u32 	[%rd4], %r20;
$L__BB2_5:
	ret;

}


// ===== COMPILED SASS (sm_100) =====

	.target	sm_100

	.elftype	@"ET_EXEC"


//--------------------- .note.nv.tkinfo           --------------------------
	.section	.note.nv.tkinfo,"",@"SHT_NOTE"
	.sectionflags	@"SHF_NOTE_NV_TKINFO"
	.tkinfo
        /*0018*/ 	.word	0x00000002
        /*0030*/ 	.string	""
        /*0030*/ 	.string	"ptxas"
        /*0030*/ 	.string	"Cuda compilation tools, release 13.0, V13.0.88"
        /*0030*/ 	.string	"Build cuda_13.0.r13.0/compiler.36424714_0"
        /*0030*/ 	.string	"-arch sm_100 -m 64 "



//--------------------- .note.nv.cuinfo           --------------------------
	.section	.note.nv.cuinfo,"",@"SHT_NOTE"
	.sectionflags	@"SHF_NOTE_NV_CUINFO"
        /*0018*/ 	.short	0x0002
        /*001a*/ 	.short	0x0064
        /*001c*/ 	.short	0x0082
	.zero		2


//--------------------- .nv.info                  --------------------------
	.section	.nv.info,"",@"SHT_CUDA_INFO"
	.align	4


	//----- nvinfo : EIATTR_REGCOUNT
	.align		4
        /*0000*/ 	.byte	0x04, 0x2f
        /*0002*/ 	.short	(.L_1 - .L_0)
	.align		4
.L_0:
        /*0004*/ 	.word	index@(_Z9redukcja1xPiPxi)
        /*0008*/ 	.word	0x0000000c


	//----- nvinfo : EIATTR_FRAME_SIZE
	.align		4
.L_1:
        /*000c*/ 	.byte	0x04, 0x11
        /*000e*/ 	.short	(.L_3 - .L_2)
	.align		4
.L_2:
        /*0010*/ 	.word	index@(_Z9redukcja1xPiPxi)
        /*0014*/ 	.word	0x00000000


	//----- nvinfo : EIATTR_REGCOUNT
	.align		4
.L_3:
        /*0018*/ 	.byte	0x04, 0x2f
        /*001a*/ 	.short	(.L_5 - .L_4)
	.align		4
.L_4:
        /*001c*/ 	.word	index@(_Z8redukcjaiPxS_i)
        /*0020*/ 	.word	0x0000000c


	//----- nvinfo : EIATTR_FRAME_SIZE
	.align		4
.L_5:
        /*0024*/ 	.byte	0x04, 0x11
        /*0026*/ 	.short	(.L_7 - .L_6)
	.align		4
.L_6:
        /*0028*/ 	.word	index@(_Z8redukcjaiPxS_i)
        /*002c*/ 	.word	0x00000000


	//----- nvinfo : EIATTR_REGCOUNT
	.align		4
.L_7:
        /*0030*/ 	.byte	0x04, 0x2f
        /*0032*/ 	.short	(.L_9 - .L_8)
	.align		4
.L_8:
        /*0034*/ 	.word	index@(_Z14cudaMandelbrotddddiiiPi)
        /*0038*/ 	.word	0x0000001d


	//----- nvinfo : EIATTR_FRAME_SIZE
	.align		4
.L_9:
        /*003c*/ 	.byte	0x04, 0x11
        /*003e*/ 	.short	(.L_11 - .L_10)
	.align		4
.L_10:
        /*0040*/ 	.word	index@($__internal_0_$__cuda_sm20_div_rn_f64_full)
        /*0044*/ 	.word	0x00000000


	//----- nvinfo : EIATTR_FRAME_SIZE
	.align		4
.L_11:
        /*0048*/ 	.byte	0x04, 0x11
        /*004a*/ 	.short	(.L_13 - .L_12)
	.align		4
.L_12:
        /*004c*/ 	.word	index@(_Z14cudaMandelbrotddddiiiPi)
        /*0050*/ 	.word	0x00000000


	//----- nvinfo : EIATTR_MIN_STACK_SIZE
	.align		4
.L_13:
        /*0054*/ 	.byte	0x04, 0x12
        /*0056*/ 	.short	(.L_15 - .L_14)
	.align		4
.L_14:
        /*0058*/ 	.word	index@(_Z14cudaMandelbrotddddiiiPi)
        /*005c*/ 	.word	0x00000000


	//----- nvinfo : EIATTR_MIN_STACK_SIZE
	.align		4
.L_15:
        /*0060*/ 	.byte	0x04, 0x12
        /*0062*/ 	.short	(.L_17 - .L_16)
	.align		4
.L_16:
        /*0064*/ 	.word	index@(_Z8redukcjaiPxS_i)
        /*0068*/ 	.word	0x00000000


	//----- nvinfo : EIATTR_MIN_STACK_SIZE
	.align		4
.L_17:
        /*006c*/ 	.byte	0x04, 0x12
        /*006e*/ 	.short	(.L_19 - .L_18)
	.align		4
.L_18:
        /*0070*/ 	.word	index@(_Z9redukcja1xPiPxi)
        /*0074*/ 	.word	0x00000000
.L_19:


//--------------------- .nv.compat                --------------------------
	.section	.nv.compat,"",@"SHT_CUDA_COMPAT_INFO"
	.align	4
        /*0000*/ 	.byte	0x02, 0x09, 0x00, 0x00, 0x02, 0x02, 0x01, 0x00, 0x02, 0x05, 0x05, 0x00, 0x03, 0x07, 0x01, 0x01
        /*0010*/ 	.byte	0x02, 0x03, 0x00, 0x00, 0x02, 0x06, 0x01, 0x00, 0x04, 0x0b, 0x08, 0x00, 0x01, 0x00, 0x00, 0x00
        /*0020*/ 	.byte	0x00, 0x00, 0x00, 0x00


//--------------------- .nv.info._Z14cudaMandelbrotddddiiiPi --------------------------
	.section	.nv.info._Z14cudaMandelbrotddddiiiPi,"",@"SHT_CUDA_INFO"
	.sectionflags	@""
	.align	4


	//----- nvinfo : EIATTR_CUDA_API_VERSION
	.align		4
        /*0000*/ 	.byte	0x04, 0x37
        /*0002*/ 	.short	(.L_21 - .L_20)
.L_20:
        /*0004*/ 	.word	0x00000082


	//----- nvinfo : EIATTR_KPARAM_INFO
	.align		4
.L_21:
        /*0008*/ 	.byte	0x04, 0x17
        /*000a*/ 	.short	(.L_23 - .L_22)
.L_22:
        /*000c*/ 	.word	0x00000000
        /*0010*/ 	.short	0x0007
        /*0012*/ 	.short	0x0030
        /*0014*/ 	.byte	0x00, 0xf5, 0x21, 0x00


	//----- nvinfo : EIATTR_KPARAM_INFO
	.align		4
.L_23:
        /*0018*/ 	.byte	0x04, 0x17
        /*001a*/ 	.short	(.L_25 - .L_24)
.L_24:
        /*001c*/ 	.word	0x00000000
        /*0020*/ 	.short	0x0006
        /*0022*/ 	.short	0x0028
        /*0024*/ 	.byte	0x00, 0xf0, 0x11, 0x00


	//----- nvinfo : EIATTR_KPARAM_INFO
	.align		4
.L_25:
        /*0028*/ 	.byte	0x04, 0x17
        /*002a*/ 	.short	(.L_27 - .L_26)
.L_26:
        /*002c*/ 	.word	0x00000000
        /*0030*/ 	.short	0x0005
        /*0032*/ 	.short	0x0024
        /*0034*/ 	.byte	0x00, 0xf0, 0x11, 0x00


	//----- nvinfo : EIATTR_KPARAM_INFO
	.align		4
.L_27:
        /*0038*/ 	.byte	0x04, 0x17
        /*003a*/ 	.short	(.L_29 - .L_28)
.L_28:
        /*003c*/ 	.word	0x00000000
        /*0040*/ 	.short	0x0004
        /*0042*/ 	.short	0x0020
        /*0044*/ 	.byte	0x00, 0xf0, 0x11, 0x00


	//----- nvinfo : EIATTR_KPARAM_INFO
	.align		4
.L_29:
        /*0048*/ 	.byte	0x04, 0x17
        /*004a*/ 	.short	(.L_31 - .L_30)
.L_30:
        /*004c*/ 	.word	0x00000000
        /*0050*/ 	.short	0x0003
        /*0052*/ 	.short	0x0018
        /*0054*/ 	.byte	0x00, 0xf0, 0x21, 0x00


	//----- nvinfo : EIATTR_KPARAM_INFO
	.align		4
.L_31:
        /*0058*/ 	.byte	0x04, 0x17
        /*005a*/ 	.short	(.L_33 - .L_32)
.L_32:
        /*005c*/ 	.word	0x00000000
        /*0060*/ 	.short	0x0002
        /*0062*/ 	.short	0x0010
        /*0064*/ 	.byte	0x00, 0xf0, 0x21, 0x00


	//----- nvinfo : EIATTR_KPARAM_INFO
	.align		4
.L_33:
        /*0068*/ 	.byte	0x04, 0x17
        /*006a*/ 	.short	(.L_35 - .L_34)
.L_34:
        /*006c*/ 	.word	0x00000000
        /*0070*/ 	.short	0x0001
        /*0072*/ 	.short	0x0008
        /*0074*/ 	.byte	0x00, 0xf0, 0x21, 0x00


	//----- nvinfo : EIATTR_KPARAM_INFO
	.align		4
.L_35:
        /*0078*/ 	.byte	0x04, 0x17
        /*007a*/ 	.short	(.L_37 - .L_36)
.L_36:
        /*007c*/ 	.word	0x00000000
        /*0080*/ 	.short	0x0000
        /*0082*/ 	.short	0x0000
        /*0084*/ 	.byte	0x00, 0xf0, 0x21, 0x00


	//----- nvinfo : EIATTR_SPARSE_MMA_MASK
	.align		4
.L_37:
        /*0088*/ 	.byte	0x03, 0x50
        /*008a*/ 	.short	0x0000


	//----- nvinfo : EIATTR_MAXREG_COUNT
	.align		4
        /*008c*/ 	.byte	0x03, 0x1b
        /*008e*/ 	.short	0x00ff


	//----- nvinfo : EIATTR_MERCURY_ISA_VERSION
	.align		4
        /*0090*/ 	.byte	0x03, 0x5f
        /*0092*/ 	.short	0x0101


	//----- nvinfo : EIATTR_VRC_CTA_INIT_COUNT
	.align		4
        /*0094*/ 	.byte	0x02, 0x4a
	.zero		1
	.zero		1


	//----- nvinfo : EIATTR_EXIT_INSTR_OFFSETS
	.align		4
        /*0098*/ 	.byte	0x04, 0x1c
        /*009a*/ 	.short	(.L_39 - .L_38)


	//   ....[0]....
.L_38:
        /*009c*/ 	.word	0x00000210


	//   ....[1]....
        /*00a0*/ 	.word	0x00000770


	//----- nvinfo : EIATTR_CRS_STACK_SIZE
	.align		4
.L_39:
        /*00a4*/ 	.byte	0x04, 0x1e
        /*00a6*/ 	.short	(.L_41 - .L_40)
.L_40:
        /*00a8*/ 	.word	0x00000000


	//----- nvinfo : EIATTR_CBANK_PARAM_SIZE
	.align		4
.L_41:
        /*00ac*/ 	.byte	0x03, 0x19
        /*00ae*/ 	.short	0x0038


	//----- nvinfo : EIATTR_PARAM_CBANK
	.align		4
        /*00b0*/ 	.byte	0x04, 0x0a
        /*00b2*/ 	.short	(.L_43 - .L_42)
	.align		4
.L_42:
        /*00b4*/ 	.word	index@(.nv.constant0._Z14cudaMandelbrotddddiiiPi)
        /*00b8*/ 	.short	0x0380
        /*00ba*/ 	.short	0x0038


	//----- nvinfo : EIATTR_SW_WAR
	.align		4
.L_43:
        /*00bc*/ 	.byte	0x04, 0x36
        /*00be*/ 	.short	(.L_45 - .L_44)
.L_44:
        /*00c0*/ 	.word	0x00000008
.L_45:


//--------------------- .nv.info._Z8redukcjaiPxS_i --------------------------
	.section	.nv.info._Z8redukcjaiPxS_i,"",@"SHT_CUDA_INFO"
	.sectionflags	@""
	.align	4


	//----- nvinfo : EIATTR_CUDA_API_VERSION
	.align		4
        /*0000*/ 	.byte	0x04, 0x37
        /*0002*/ 	.short	(.L_47 - .L_46)
.L_46:
        /*0004*/ 	.word	0x00000082


	//----- nvinfo : EIATTR_KPARAM_INFO
	.align		4
.L_47:
        /*0008*/ 	.byte	0x04, 0x17
        /*000a*/ 	.short	(.L_49 - .L_48)
.L_48:
        /*000c*/ 	.word	0x00000000
        /*0010*/ 	.short	0x0003
        /*0012*/ 	.short	0x0018
        /*0014*/ 	.byte	0x00, 0xf0, 0x11, 0x00


	//----- nvinfo : EIATTR_KPARAM_INFO
	.align		4
.L_49:
        /*0018*/ 	.byte	0x04, 0x17
        /*001a*/ 	.short	(.L_51 - .L_50)
.L_50:
        /*001c*/ 	.word	0x00000000
        /*0020*/ 	.short	0x0002
        /*0022*/ 	.short	0x0010
        /*0024*/ 	.byte	0x00, 0xf5, 0x21, 0x00


	//----- nvinfo : EIATTR_KPARAM_INFO
	.align		4
.L_51:
        /*0028*/ 	.byte	0x04, 0x17
        /*002a*/ 	.short	(.L_53 - .L_52)
.L_52:
        /*002c*/ 	.word	0x00000000
        /*0030*/ 	.short	0x0001
        /*0032*/ 	.short	0x0008
        /*0034*/ 	.byte	0x00, 0xf5, 0x21, 0x00


	//----- nvinfo : EIATTR_KPARAM_INFO
	.align		4
.L_53:
        /*0038*/ 	.byte	0x04, 0x17
        /*003a*/ 	.short	(.L_55 - .L_54)
.L_54:
        /*003c*/ 	.word	0x00000000
        /*0040*/ 	.short	0x0000
        /*0042*/ 	.short	0x0000
        /*0044*/ 	.byte	0x00, 0xf0, 0x11, 0x00


	//----- nvinfo : EIATTR_SPARSE_MMA_MASK
	.align		4
.L_55:
        /*0048*/ 	.byte	0x03, 0x50
        /*004a*/ 	.short	0x0000


	//----- nvinfo : EIATTR_MAXREG_COUNT
	.align		4
        /*004c*/ 	.byte	0x03, 0x1b
        /*004e*/ 	.short	0x00ff


	//----- nvinfo : EIATTR_NUM_BARRIERS
	.align		4
        /*0050*/ 	.byte	0x02, 0x4c
        /*0052*/ 	.byte	0x01
	.zero		1


	//----- nvinfo : EIATTR_MERCURY_ISA_VERSION
	.align		4
        /*0054*/ 	.byte	0x03, 0x5f
        /*0056*/ 	.short	0x0101


	//----- nvinfo : EIATTR_VRC_CTA_INIT_COUNT
	.align		4
        /*0058*/ 	.byte	0x02, 0x4a
	.zero		1
	.zero		1


	//----- nvinfo : EIATTR_EXIT_INSTR_OFFSETS
	.align		4
        /*005c*/ 	.byte	0x04, 0x1c
        /*005e*/ 	.short	(.L_57 - .L_56)


	//   ....[0]....
.L_56:
        /*0060*/ 	.word	0x00000340


	//   ....[1]....
        /*0064*/ 	.word	0x000003c0


	//----- nvinfo : EIATTR_CRS_STACK_SIZE
	.align		4
.L_57:
        /*0068*/ 	.byte	0x04, 0x1e
        /*006a*/ 	.short	(.L_59 - .L_58)
.L_58:
        /*006c*/ 	.word	0x00000000


	//----- nvinfo : EIATTR_CBANK_PARAM_SIZE
	.align		4
.L_59:
        /*0070*/ 	.byte	0x03, 0x19
        /*0072*/ 	.short	0x001c


	//----- nvinfo : EIATTR_PARAM_CBANK
	.align		4
        /*0074*/ 	.byte	0x04, 0x0a
        /*0076*/ 	.short	(.L_61 - .L_60)
	.align		4
.L_60:
        /*0078*/ 	.word	index@(.nv.constant0._Z8redukcjaiPxS_i)
        /*007c*/ 	.short	0x0380
        /*007e*/ 	.short	0x001c


	//----- nvinfo : EIATTR_SW_WAR
	.align		4
.L_61:
        /*0080*/ 	.byte	0x04, 0x36
        /*0082*/ 	.short	(.L_63 - .L_62)
.L_62:
        /*0084*/ 	.word	0x00000008
.L_63:


//--------------------- .nv.info._Z9redukcja1xPiPxi --------------------------
	.section	.nv.info._Z9redukcja1xPiPxi,"",@"SHT_CUDA_INFO"
	.sectionflags	@""
	.align	4


	//----- nvinfo : EIATTR_CUDA_API_VERSION
	.align		4
        /*0000*/ 	.byte	0x04, 0x37
        /*0002*/ 	.short	(.L_65 - .L_64)
.L_64:
        /*0004*/ 	.word	0x00000082


	//----- nvinfo : EIATTR_KPARAM_INFO
	.align		4
.L_65:
        /*0008*/ 	.byte	0x04, 0x17
        /*000a*/ 	.short	(.L_67 - .L_66)
.L_66:
        /*000c*/ 	.word	0x00000000
        /*0010*/ 	.short	0x0003
        /*0012*/ 	.short	0x0018
        /*0014*/ 	.byte	0x00, 0xf0, 0x11, 0x00


	//----- nvinfo : EIATTR_KPARAM_INFO
	.align		4
.L_67:
        /*0018*/ 	.byte	0x04, 0x17
        /*001a*/ 	.short	(.L_69 - .L_68)
.L_68:
        /*001c*/ 	.word	0x00000000
        /*0020*/ 	.short	0x0002
        /*0022*/ 	.short	0x0010
        /*0024*/ 	.byte	0x00, 0xf5, 0x21, 0x00


	//----- nvinfo : EIATTR_KPARAM_INFO
	.align		4
.L_69:
        /*0028*/ 	.byte	0x04, 0x17
        /*002a*/ 	.short	(.L_71 - .L_70)
.L_70:
        /*002c*/ 	.word	0x00000000
        /*0030*/ 	.short	0x0001
        /*0032*/ 	.short	0x0008
        /*0034*/ 	.byte	0x00, 0xf5, 0x21, 0x00


	//----- nvinfo : EIATTR_KPARAM_INFO
	.align		4
.L_71:
        /*0038*/ 	.byte	0x04, 0x17
        /*003a*/ 	.short	(.L_73 - .L_72)
.L_72:
        /*003c*/ 	.word	0x00000000
        /*0040*/ 	.short	0x0000
        /*0042*/ 	.short	0x0000
        /*0044*/ 	.byte	0x00, 0xf0, 0x21, 0x00


	//----- nvinfo : EIATTR_SPARSE_MMA_MASK
	.align		4
.L_73:
        /*0048*/ 	.byte	0x03, 0x50
        /*004a*/ 	.short	0x0000


	//----- nvinfo : EIATTR_MAXREG_COUNT
	.align		4
        /*004c*/ 	.byte	0x03, 0x1b
        /*004e*/ 	.short	0x00ff


	//----- nvinfo : EIATTR_NUM_BARRIERS
	.align		4
        /*0050*/ 	.byte	0x02, 0x4c
        /*0052*/ 	.byte	0x01
	.zero		1


	//----- nvinfo : EIATTR_MERCURY_ISA_VERSION
	.align		4
        /*0054*/ 	.byte	0x03, 0x5f
        /*0056*/ 	.short	0x0101


	//----- nvinfo : EIATTR_VRC_CTA_INIT_COUNT
	.align		4
        /*0058*/ 	.byte	0x02, 0x4a
	.zero		1
	.zero		1


	//----- nvinfo : EIATTR_EXIT_INSTR_OFFSETS
	.align		4
        /*005c*/ 	.byte	0x04, 0x1c
        /*005e*/ 	.short	(.L_75 - .L_74)


	//   ....[0]....
.L_74:
        /*0060*/ 	.word	0x00000340


	//   ....[1]....
        /*0064*/ 	.word	0x000003c0


	//----- nvinfo : EIATTR_CRS_STACK_SIZE
	.align		4
.L_75:
        /*0068*/ 	.byte	0x04, 0x1e
        /*006a*/ 	.short	(.L_77 - .L_76)
.L_76:
        /*006c*/ 	.word	0x00000000


	//----- nvinfo : EIATTR_CBANK_PARAM_SIZE
	.align		4
.L_77:
        /*0070*/ 	.byte	0x03, 0x19
        /*0072*/ 	.short	0x001c


	//----- nvinfo : EIATTR_PARAM_CBANK
	.align		4
        /*0074*/ 	.byte	0x04, 0x0a
        /*0076*/ 	.short	(.L_79 - .L_78)
	.align		4
.L_78:
        /*0078*/ 	.word	index@(.nv.constant0._Z9redukcja1xPiPxi)
        /*007c*/ 	.short	0x0380
        /*007e*/ 	.short	0x001c


	//----- nvinfo : EIATTR_SW_WAR
	.align		4
.L_79:
        /*0080*/ 	.byte	0x04, 0x36
        /*0082*/ 	.short	(.L_81 - .L_80)
.L_80:
        /*0084*/ 	.word	0x00000008
.L_81:


//--------------------- .nv.callgraph             --------------------------
	.section	.nv.callgraph,"",@"SHT_CUDA_CALLGRAPH"
	.align	4
	.sectionentsize	8
	.align		4
        /*0000*/ 	.word	0x00000000
	.align		4
        /*0004*/ 	.word	0xffffffff
	.align		4
        /*0008*/ 	.word	0x00000000
	.align		4
        /*000c*/ 	.word	0xfffffffe
	.align		4
        /*0010*/ 	.word	0x00000000
	.align		4
        /*0014*/ 	.word	0xfffffffd
	.align		4
        /*0018*/ 	.word	0x00000000
	.align		4
        /*001c*/ 	.word	0xfffffffc


//--------------------- .text._Z14cudaMandelbrotddddiiiPi --------------------------
	.section	.text._Z14cudaMandelbrotddddiiiPi,"ax",@progbits
	.align	128
        .global         _Z14cudaMandelbrotddddiiiPi
        .type           _Z14cudaMandelbrotddddiiiPi,@function
        .size           _Z14cudaMandelbrotddddiiiPi,(.L_x_21 - _Z14cudaMandelbrotddddiiiPi)
        .other          _Z14cudaMandelbrotddddiiiPi,@"STO_CUDA_ENTRY STV_DEFAULT"
_Z14cudaMandelbrotddddiiiPi:
.text._Z14cudaMandelbrotddddiiiPi:
[----:B------:R-:W-:Y:S01]  /*0000*/  LDC R1, c[0x0][0x37c] ;  /* 0x0000df00ff017b82 */ /* 0x000fe20000000800 */
[----:B------:R-:W0:Y:S01]  /*0010*/  LDCU.64 UR4, c[0x0][0x3a0] ;  /* 0x00007400ff0477ac */ /* 0x000e220008000a00 */
[----:B------:R-:W-:-:S06]  /*0020*/  IMAD.MOV.U32 R2, RZ, RZ, 0x1 ;  /* 0x00000001ff027424 */ /* 0x000fcc00078e00ff */
[----:B------:R-:W1:Y:S01]  /*0030*/  LDC.64 R12, c[0x0][0x388] ;  /* 0x0000e200ff0c7b82 */ /* 0x000e620000000a00 */
[----:B------:R-:W2:Y:S07]  /*0040*/  S2R R11, SR_TID.X ;  /* 0x00000000000b7919 */ /* 0x000eae0000002100 */
[----:B------:R-:W2:Y:S01]  /*0050*/  LDC R16, c[0x0][0x360] ;  /* 0x0000d800ff107b82 */ /* 0x000ea20000000800 */
[----:B0-----:R-:W-:Y:S02]  /*0060*/  UIADD3 UR6, UPT, UPT, UR5, -0x1, URZ ;  /* 0xffffffff05067890 */ /* 0x001fe4000fffe0ff */
[----:B------:R-:W-:-:S07]  /*0070*/  UIMAD UR4, UR5, UR4, URZ ;  /* 0x00000004050472a4 */ /* 0x000fce000f8e02ff */
[----:B------:R-:W0:Y:S02]  /*0080*/  I2F.F64 R4, UR6 ;  /* 0x0000000600047d12 */ /* 0x000e240008201c00 */
[----:B------:R-:W1:Y:S06]  /*0090*/  LDCU.64 UR6, c[0x0][0x398] ;  /* 0x00007300ff0677ac */ /* 0x000e6c0008000a00 */
[----:B0-----:R-:W0:Y:S01]  /*00a0*/  MUFU.RCP64H R3, R5 ;  /* 0x0000000500037308 */ /* 0x001e220000001800 */
[----:B-1----:R-:W-:Y:S01]  /*00b0*/  DADD R12, -R12, UR6 ;  /* 0x000000060c0c7e29 */ /* 0x002fe20008000100 */
[----:B------:R-:W2:Y:S09]  /*00c0*/  S2UR UR6, SR_CTAID.X ;  /* 0x00000000000679c3 */ /* 0x000eb20000002500 */
[----:B------:R-:W-:Y:S01]  /*00d0*/  FSETP.GEU.AND P1, PT, |R13|, 6.5827683646048100446e-37, PT ;  /* 0x036000000d00780b */ /* 0x000fe20003f2e200 */
[----:B0-----:R-:W-:-:S08]  /*00e0*/  DFMA R6, -R4, R2, 1 ;  /* 0x3ff000000406742b */ /* 0x001fd00000000102 */
[----:B------:R-:W-:Y:S01]  /*00f0*/  DFMA R6, R6, R6, R6 ;  /* 0x000000060606722b */ /* 0x000fe20000000006 */
[----:B--2---:R-:W-:-:S07]  /*0100*/  IMAD R16, R16, UR6, R11 ;  /* 0x0000000610107c24 */ /* 0x004fce000f8e020b */
[----:B------:R-:W-:-:S08]  /*0110*/  DFMA R6, R2, R6, R2 ;  /* 0x000000060206722b */ /* 0x000fd00000000002 */
[----:B------:R-:W-:-:S08]  /*0120*/  DFMA R2, -R4, R6, 1 ;  /* 0x3ff000000402742b */ /* 0x000fd00000000106 */
[----:B------:R-:W-:-:S08]  /*0130*/  DFMA R2, R6, R2, R6 ;  /* 0x000000020602722b */ /* 0x000fd00000000006 */
[----:B------:R-:W-:-:S08]  /*0140*/  DMUL R6, R12, R2 ;  /* 0x000000020c067228 */ /* 0x000fd00000000000 */
[----:B------:R-:W-:-:S08]  /*0150*/  DFMA R8, -R4, R6, R12 ;  /* 0x000000060408722b */ /* 0x000fd0000000010c */
[----:B------:R-:W-:-:S10]  /*0160*/  DFMA R2, R2, R8, R6 ;  /* 0x000000080202722b */ /* 0x000fd40000000006 */
[----:B------:R-:W-:-:S05]  /*0170*/  FFMA R0, RZ, R5, R3 ;  /* 0x00000005ff007223 */ /* 0x000fca0000000003 */
[----:B------:R-:W-:-:S13]  /*0180*/  FSETP.GT.AND P0, PT, |R0|, 1.469367938527859385e-39, PT ;  /* 0x001000000000780b */ /* 0x000fda0003f04200 */
[----:B------:R-:W-:Y:S05]  /*0190*/  @P0 BRA P1, `(.L_x_0) ;  /* 0x0000000000180947 */ /* 0x000fea0000800000 */
[----:B------:R-:W-:Y:S01]  /*01a0*/  IMAD.MOV.U32 R8, RZ, RZ, R4 ;  /* 0x000000ffff087224 */ /* 0x000fe200078e0004 */
[----:B------:R-:W-:Y:S01]  /*01b0*/  MOV R22, 0x1e0 ;  /* 0x000001e000167802 */ /* 0x000fe20000000f00 */
[----:B------:R-:W-:-:S07]  /*01c0*/  IMAD.MOV.U32 R9, RZ, RZ, R5 ;  /* 0x000000ffff097224 */ /* 0x000fce00078e0005 */
[----:B------:R-:W-:Y:S05]  /*01d0*/  CALL.REL.NOINC `($__internal_0_$__cuda_sm20_div_rn_f64_full) ;  /* 0x0000000400687944 */ /* 0x000fea0003c00000 */
[----:B------:R-:W-:Y:S02]  /*01e0*/  IMAD.MOV.U32 R2, RZ, RZ, R4 ;  /* 0x000000ffff027224 */ /* 0x000fe400078e0004 */
[----:B------:R-:W-:-:S07]  /*01f0*/  IMAD.MOV.U32 R3, RZ, RZ, R5 ;  /* 0x000000ffff037224 */ /* 0x000fce00078e0005 */
.L_x_0:
[----:B------:R-:W-:-:S13]  /*0200*/  ISETP.GE.AND P0, PT, R16, UR4, PT ;  /* 0x0000000410007c0c */ /* 0x000fda000bf06270 */
[----:B------:R-:W-:Y:S05]  /*0210*/  @P0 EXIT ;  /* 0x000000000000094d */ /* 0x000fea0003800000 */
[----:B------:R-:W0:Y:S01]  /*0220*/  LDC R7, c[0x0][0x3a0] ;  /* 0x0000e800ff077b82 */ /* 0x000e220000000800 */
[----:B------:R-:W-:Y:S01]  /*0230*/  IMAD.MOV.U32 R10, RZ, RZ, 0x1 ;  /* 0x00000001ff0a7424 */ /* 0x000fe200078e00ff */
[----:B------:R-:W1:Y:S01]  /*0240*/  LDCU.64 UR4, c[0x0][0x390] ;  /* 0x00007200ff0477ac */ /* 0x000e620008000a00 */
[----:B0-----:R-:W-:Y:S01]  /*0250*/  IABS R0, R7 ;  /* 0x0000000700007213 */ /* 0x001fe20000000000 */
[----:B------:R-:W-:-:S03]  /*0260*/  VIADD R8, R7, 0xffffffff ;  /* 0xffffffff07087836 */ /* 0x000fc60000000000 */
[----:B------:R-:W0:Y:S08]  /*0270*/  I2F.RP R6, R0 ;  /* 0x0000000000067306 */ /* 0x000e300000209400 */
[----:B------:R-:W2:Y:S08]  /*0280*/  I2F.F64 R8, R8 ;  /* 0x0000000800087312 */ /* 0x000eb00000201c00 */
[----:B0-----:R-:W0:Y:S08]  /*0290*/  MUFU.RCP R6, R6 ;  /* 0x0000000600067308 */ /* 0x001e300000001000 */
[----:B--2---:R-:W2:Y:S01]  /*02a0*/  MUFU.RCP64H R11, R9 ;  /* 0x00000009000b7308 */ /* 0x004ea20000001800 */
[----:B0-----:R-:W-:Y:S01]  /*02b0*/  VIADD R4, R6, 0xffffffe ;  /* 0x0ffffffe06047836 */ /* 0x001fe20000000000 */
[----:B------:R-:W-:-:S06]  /*02c0*/  IABS R6, R16 ;  /* 0x0000001000067213 */ /* 0x000fcc0000000000 */
[----:B------:R0:W3:Y:S01]  /*02d0*/  F2I.FTZ.U32.TRUNC.NTZ R5, R4 ;  /* 0x0000000400057305 */ /* 0x0000e2000021f000 */
[----:B--2---:R-:W-:Y:S01]  /*02e0*/  DFMA R14, -R8, R10, 1 ;  /* 0x3ff00000080e742b */ /* 0x004fe2000000010a */
[----:B0-----:R-:W-:-:S07]  /*02f0*/  IMAD.MOV.U32 R4, RZ, RZ, RZ ;  /* 0x000000ffff047224 */ /* 0x001fce00078e00ff */
[----:B------:R-:W-:Y:S01]  /*0300*/  DFMA R14, R14, R14, R14 ;  /* 0x0000000e0e0e722b */ /* 0x000fe2000000000e */
[----:B---3--:R-:W-:-:S04]  /*0310*/  IMAD.MOV R13, RZ, RZ, -R5 ;  /* 0x000000ffff0d7224 */ /* 0x008fc800078e0a05 */
[----:B------:R-:W-:-:S03]  /*0320*/  IMAD R13, R13, R0, RZ ;  /* 0x000000000d0d7224 */ /* 0x000fc600078e02ff */
[----:B------:R-:W-:Y:S01]  /*0330*/  DFMA R14, R10, R14, R10 ;  /* 0x0000000e0a0e722b */ /* 0x000fe2000000000a */
[----:B------:R-:W-:Y:S02]  /*0340*/  IMAD.HI.U32 R5, R5, R13, R4 ;  /* 0x0000000d05057227 */ /* 0x000fe400078e0004 */
[----:B------:R-:W1:Y:S05]  /*0350*/  LDC.64 R12, c[0x0][0x380] ;  /* 0x0000e000ff0c7b82 */ /* 0x000e6a0000000a00 */
[----:B------:R-:W-:Y:S01]  /*0360*/  DFMA R18, -R8, R14, 1 ;  /* 0x3ff000000812742b */ /* 0x000fe2000000010e */
[----:B------:R-:W-:-:S04]  /*0370*/  IMAD.HI.U32 R4, R5, R6, RZ ;  /* 0x0000000605047227 */ /* 0x000fc800078e00ff */
[----:B------:R-:W-:-:S03]  /*0380*/  IMAD.MOV R5, RZ, RZ, -R4 ;  /* 0x000000ffff057224 */ /* 0x000fc600078e0a04 */
[----:B------:R-:W-:Y:S01]  /*0390*/  DFMA R18, R14, R18, R14 ;  /* 0x000000120e12722b */ /* 0x000fe2000000000e */
[----:B------:R-:W-:-:S05]  /*03a0*/  IMAD R5, R0, R5, R6 ;  /* 0x0000000500057224 */ /* 0x000fca00078e0206 */
[----:B------:R-:W-:Y:S01]  /*03b0*/  ISETP.GT.U32.AND P2, PT, R0, R5, PT ;  /* 0x000000050000720c */ /* 0x000fe20003f44070 */
[----:B-1----:R-:W-:-:S12]  /*03c0*/  DADD R10, -R12, UR4 ;  /* 0x000000040c0a7e29 */ /* 0x002fd80008000100 */
[----:B------:R-:W-:Y:S01]  /*03d0*/  @!P2 IMAD.IADD R5, R5, 0x1, -R0 ;  /* 0x000000010505a824 */ /* 0x000fe200078e0a00 */
[----:B------:R-:W-:Y:S01]  /*03e0*/  DMUL R12, R18, R10 ;  /* 0x0000000a120c7228 */ /* 0x000fe20000000000 */
[----:B------:R-:W-:Y:S01]  /*03f0*/  @!P2 VIADD R4, R4, 0x1 ;  /* 0x000000010404a836 */ /* 0x000fe20000000000 */
[----:B------:R-:W-:Y:S02]  /*0400*/  ISETP.NE.AND P2, PT, R7, RZ, PT ;  /* 0x000000ff0700720c */ /* 0x000fe40003f45270 */
[----:B------:R-:W-:Y:S02]  /*0410*/  ISETP.GE.U32.AND P0, PT, R5, R0, PT ;  /* 0x000000000500720c */ /* 0x000fe40003f06070 */
[----:B------:R-:W-:Y:S02]  /*0420*/  LOP3.LUT R0, R16, R7, RZ, 0x3c, !PT ;  /* 0x0000000710007212 */ /* 0x000fe400078e3cff */
[----:B------:R-:W-:Y:S02]  /*0430*/  DFMA R14, -R8, R12, R10 ;  /* 0x0000000c080e722b */ /* 0x000fe4000000010a */
[----:B------:R-:W-:-:S07]  /*0440*/  ISETP.GE.AND P1, PT, R0, RZ, PT ;  /* 0x000000ff0000720c */ /* 0x000fce0003f26270 */
[----:B------:R-:W-:-:S05]  /*0450*/  @P0 IADD3 R4, PT, PT, R4, 0x1, RZ ;  /* 0x0000000104040810 */ /* 0x000fca0007ffe0ff */
[----:B------:R-:W-:Y:S01]  /*0460*/  IMAD.MOV.U32 R0, RZ, RZ, R4 ;  /* 0x000000ffff007224 */ /* 0x000fe200078e0004 */
[----:B------:R-:W-:-:S03]  /*0470*/  DFMA R4, R18, R14, R12 ;  /* 0x0000000e1204722b */ /* 0x000fc6000000000c */
[----:B------:R-:W-:Y:S01]  /*0480*/  @!P1 IMAD.MOV R0, RZ, RZ, -R0 ;  /* 0x000000ffff009224 */ /* 0x000fe200078e0a00 */
[----:B------:R-:W-:Y:S02]  /*0490*/  @!P2 LOP3.LUT R0, RZ, R7, RZ, 0x33, !PT ;  /* 0x00000007ff00a212 */ /* 0x000fe400078e33ff */
[----:B------:R-:W-:-:S03]  /*04a0*/  FSETP.GEU.AND P1, PT, |R11|, 6.5827683646048100446e-37, PT ;  /* 0x036000000b00780b */ /* 0x000fc60003f2e200 */
[----:B------:R-:W-:Y:S02]  /*04b0*/  IMAD.MOV R6, RZ, RZ, -R0 ;  /* 0x000000ffff067224 */ /* 0x000fe400078e0a00 */
[----:B------:R-:W-:Y:S02]  /*04c0*/  FFMA R12, RZ, R9, R5 ;  /* 0x00000009ff0c7223 */ /* 0x000fe40000000005 */
[----:B------:R-:W-:-:S03]  /*04d0*/  IMAD R7, R7, R6, R16 ;  /* 0x0000000607077224 */ /* 0x000fc600078e0210 */
[----:B------:R-:W-:-:S03]  /*04e0*/  FSETP.GT.AND P0, PT, |R12|, 1.469367938527859385e-39, PT ;  /* 0x001000000c00780b */ /* 0x000fc60003f04200 */
[----:B------:R-:W0:Y:S10]  /*04f0*/  I2F.F64 R6, R7 ;  /* 0x0000000700067312 */ /* 0x000e340000201c00 */
[----:B------:R-:W-:Y:S05]  /*0500*/  @P0 BRA P1, `(.L_x_1) ;  /* 0x0000000000100947 */ /* 0x000fea0000800000 */
[----:B------:R-:W-:Y:S01]  /*0510*/  IMAD.MOV.U32 R12, RZ, RZ, R10 ;  /* 0x000000ffff0c7224 */ /* 0x000fe200078e000a */
[----:B------:R-:W-:Y:S01]  /*0520*/  MOV R22, 0x550 ;  /* 0x0000055000167802 */ /* 0x000fe20000000f00 */
[----:B------:R-:W-:-:S07]  /*0530*/  IMAD.MOV.U32 R13, RZ, RZ, R11 ;  /* 0x000000ffff0d7224 */ /* 0x000fce00078e000b */
[----:B0-----:R-:W-:Y:S05]  /*0540*/  CALL.REL.NOINC `($__internal_0_$__cuda_sm20_div_rn_f64_full) ;  /* 0x00000000008c7944 */ /* 0x001fea0003c00000 */
.L_x_1:
[----:B------:R-:W0:Y:S01]  /*0550*/  LDCU.128 UR4, c[0x0][0x380] ;  /* 0x00007000ff0477ac */ /* 0x000e220008000c00 */
[----:B------:R-:W1:Y:S01]  /*0560*/  I2F.F64 R8, R0 ;  /* 0x0000000000087312 */ /* 0x000e620000201c00 */
[----:B------:R-:W2:Y:S01]  /*0570*/  LDC.64 R14, c[0x0][0x3b0] ;  /* 0x0000ec00ff0e7b82 */ /* 0x000ea20000000a00 */
[----:B------:R-:W-:Y:S01]  /*0580*/  BSSY.RECONVERGENT B0, `(.L_x_2) ;  /* 0x000001d000007945 */ /* 0x000fe20003800200 */
[----:B0-----:R-:W-:Y:S01]  /*0590*/  DFMA R6, R6, R4, UR4 ;  /* 0x0000000406067e2b */ /* 0x001fe20008000004 */
[----:B------:R-:W0:Y:S01]  /*05a0*/  LDCU.64 UR4, c[0x0][0x358] ;  /* 0x00006b00ff0477ac */ /* 0x000e220008000a00 */
[----:B-1----:R-:W-:-:S04]  /*05b0*/  DFMA R2, R8, R2, UR6 ;  /* 0x0000000608027e2b */ /* 0x002fc80008000002 */
[----:B------:R-:W1:Y:S01]  /*05c0*/  LDC R4, c[0x0][0x3a8] ;  /* 0x0000ea00ff047b82 */ /* 0x000e620000000800 */
[----:B------:R-:W-:Y:S01]  /*05d0*/  IMAD.MOV.U32 R5, RZ, RZ, RZ ;  /* 0x000000ffff057224 */ /* 0x000fe200078e00ff */
[----:B------:R-:W-:Y:S01]  /*05e0*/  DMUL R8, R6, R6 ;  /* 0x0000000606087228 */ /* 0x000fe20000000000 */
[----:B--2---:R-:W-:Y:S01]  /*05f0*/  IMAD.WIDE R16, R16, 0x4, R14 ;  /* 0x0000000410107825 */ /* 0x004fe200078e020e */
[----:B------:R-:W-:-:S08]  /*0600*/  DMUL R10, R2, R2 ;  /* 0x00000002020a7228 */ /* 0x000fd00000000000 */
[----:B------:R-:W-:-:S08]  /*0610*/  DADD R12, R8, R10 ;  /* 0x00000000080c7229 */ /* 0x000fd0000000000a */
[----:B------:R-:W-:-:S06]  /*0620*/  DSETP.GEU.AND P0, PT, R12, 4, PT ;  /* 0x401000000c00742a */ /* 0x000fcc0003f0e000 */
[----:B-1----:R-:W-:-:S13]  /*0630*/  ISETP.LT.OR P0, PT, R4, 0x1, P0 ;  /* 0x000000010400780c */ /* 0x002fda0000701670 */
[----:B0-----:R-:W-:Y:S05]  /*0640*/  @P0 BRA `(.L_x_3) ;  /* 0x0000000000400947 */ /* 0x001fea0003800000 */
[----:B------:R-:W-:Y:S01]  /*0650*/  IMAD.MOV.U32 R5, RZ, RZ, RZ ;  /* 0x000000ffff057224 */ /* 0x000fe200078e00ff */
[----:B------:R-:W-:Y:S01]  /*0660*/  MOV R15, R7 ;  /* 0x00000007000f7202 */ /* 0x000fe20000000f00 */
[----:B------:R-:W-:Y:S02]  /*0670*/  IMAD.MOV.U32 R12, RZ, RZ, R2 ;  /* 0x000000ffff0c7224 */ /* 0x000fe400078e0002 */
[----:B------:R-:W-:Y:S02]  /*0680*/  IMAD.MOV.U32 R13, RZ, RZ, R3 ;  /* 0x000000ffff0d7224 */ /* 0x000fe400078e0003 */
[----:B------:R-:W-:-:S07]  /*0690*/  IMAD.MOV.U32 R14, RZ, RZ, R6 ;  /* 0x000000ffff0e7224 */ /* 0x000fce00078e0006 */
.L_x_4:
[----:B------:R-:W-:Y:S01]  /*06a0*/  DADD R8, -R10, R8 ;  /* 0x000000000a087229 */ /* 0x000fe20000000108 */
[----:B------:R-:W-:Y:S01]  /*06b0*/  VIADD R5, R5, 0x1 ;  /* 0x0000000105057836 */ /* 0x000fe20000000000 */
[----:B------:R-:W-:-:S04]  /*06c0*/  DADD R10, R14, R14 ;  /* 0x000000000e0a7229 */ /* 0x000fc8000000000e */
[----:B------:R-:W-:Y:S02]  /*06d0*/  ISETP.GE.AND P0, PT, R5, R4, PT ;  /* 0x000000040500720c */ /* 0x000fe40003f06270 */
[----:B------:R-:W-:Y:S02]  /*06e0*/  DADD R14, R6, R8 ;  /* 0x00000000060e7229 */ /* 0x000fe40000000008 */
[----:B------:R-:W-:-:S06]  /*06f0*/  DFMA R12, R10, R12, R2 ;  /* 0x0000000c0a0c722b */ /* 0x000fcc0000000002 */
[----:B------:R-:W-:Y:S02]  /*0700*/  DMUL R8, R14, R14 ;  /* 0x0000000e0e087228 */ /* 0x000fe40000000000 */
[----:B------:R-:W-:-:S08]  /*0710*/  DMUL R10, R12, R12 ;  /* 0x0000000c0c0a7228 */ /* 0x000fd00000000000 */
[----:B------:R-:W-:-:S08]  /*0720*/  DADD R18, R8, R10 ;  /* 0x0000000008127229 */ /* 0x000fd0000000000a */
[----:B------:R-:W-:-:S14]  /*0730*/  DSETP.LT.AND P1, PT, R18, 4, PT ;  /* 0x401000001200742a */ /* 0x000fdc0003f21000 */
[----:B------:R-:W-:Y:S05]  /*0740*/  @!P0 BRA P1, `(.L_x_4) ;  /* 0xfffffffc00d48947 */ /* 0x000fea000083ffff */
.L_x_3:
[----:B------:R-:W-:Y:S05]  /*0750*/  BSYNC.RECONVERGENT B0 ;  /* 0x0000000000007941 */ /* 0x000fea0003800200 */
.L_x_2:
[----:B------:R-:W-:Y:S01]  /*0760*/  STG.E desc[UR4][R16.64], R5 ;  /* 0x0000000510007986 */ /* 0x000fe2000c101904 */
[----:B------:R-:W-:Y:S05]  /*0770*/  EXIT ;  /* 0x000000000000794d */ /* 0x000fea0003800000 */
        .weak           $__internal_0_$__cuda_sm20_div_rn_f64_full
        .type           $__internal_0_$__cuda_sm20_div_rn_f64_full,@function
        .size           $__internal_0_$__cuda_sm20_div_rn_f64_full,(.L_x_21 - $__internal_0_$__cuda_sm20_div_rn_f64_full)
$__internal_0_$__cuda_sm20_div_rn_f64_full:
[C---:B------:R-:W-:Y:S01]  /*0780*/  FSETP.GEU.AND P0, PT, |R9|.reuse, 1.469367938527859385e-39, PT ;  /* 0x001000000900780b */ /* 0x040fe20003f0e200 */
[----:B------:R-:W-:Y:S01]  /*0790*/  IMAD.MOV.U32 R14, RZ, RZ, 0x1 ;  /* 0x00000001ff0e7424 */ /* 0x000fe200078e00ff */
[C---:B------:R-:W-:Y:S01]  /*07a0*/  LOP3.LUT R10, R9.reuse, 0x800fffff, RZ, 0xc0, !PT ;  /* 0x800fffff090a7812 */ /* 0x040fe200078ec0ff */
[----:B------:R-:W-:Y:S01]  /*07b0*/  IMAD.MOV.U32 R23, RZ, RZ, 0x1ca00000 ;  /* 0x1ca00000ff177424 */ /* 0x000fe200078e00ff */
[----:B------:R-:W-:Y:S02]  /*07c0*/  LOP3.LUT R20, R9, 0x7ff00000, RZ, 0xc0, !PT ;  /* 0x7ff0000009147812 */ /* 0x000fe400078ec0ff */
[----:B------:R-:W-:Y:S01]  /*07d0*/  LOP3.LUT R11, R10, 0x3ff00000, RZ, 0xfc, !PT ;  /* 0x3ff000000a0b7812 */ /* 0x000fe200078efcff */
[----:B------:R-:W-:-:S06]  /*07e0*/  IMAD.MOV.U32 R10, RZ, RZ, R8 ;  /* 0x000000ffff0a7224 */ /* 0x000fcc00078e0008 */
[----:B------:R-:W-:-:S06]  /*07f0*/  @!P0 DMUL R10, R8, 8.98846567431157953865e+307 ;  /* 0x7fe00000080a8828 */ /* 0x000fcc0000000000 */
[----:B------:R-:W0:Y:S02]  /*0800*/  MUFU.RCP64H R15, R11 ;  /* 0x0000000b000f7308 */ /* 0x000e240000001800 */
[----:B0-----:R-:W-:-:S08]  /*0810*/  DFMA R4, R14, -R10, 1 ;  /* 0x3ff000000e04742b */ /* 0x001fd0000000080a */
[----:B------:R-:W-:-:S08]  /*0820*/  DFMA R4, R4, R4, R4 ;  /* 0x000000040404722b */ /* 0x000fd00000000004 */
[----:B------:R-:W-:Y:S01]  /*0830*/  DFMA R14, R14, R4, R14 ;  /* 0x000000040e0e722b */ /* 0x000fe2000000000e */
[----:B------:R-:W-:Y:S02]  /*0840*/  IMAD.MOV.U32 R5, RZ, RZ, R13 ;  /* 0x000000ffff057224 */ /* 0x000fe400078e000d */
[----:B------:R-:W-:-:S03]  /*0850*/  IMAD.MOV.U32 R4, RZ, RZ, R12 ;  /* 0x000000ffff047224 */ /* 0x000fc600078e000c */
[----:B------:R-:W-:Y:S02]  /*0860*/  LOP3.LUT R17, R5, 0x7ff00000, RZ, 0xc0, !PT ;  /* 0x7ff0000005117812 */ /* 0x000fe400078ec0ff */
[----:B------:R-:W-:Y:S01]  /*0870*/  DFMA R18, R14, -R10, 1 ;  /* 0x3ff000000e12742b */ /* 0x000fe2000000080a */
[----:B------:R-:W-:Y:S01]  /*0880*/  IMAD.MOV.U32 R12, RZ, RZ, R4 ;  /* 0x000000ffff0c7224 */ /* 0x000fe200078e0004 */
[----:B------:R-:W-:Y:S01]  /*0890*/  ISETP.GE.U32.AND P1, PT, R17, R20, PT ;  /* 0x000000141100720c */ /* 0x000fe20003f26070 */
[----:B------:R-:W-:-:S03]  /*08a0*/  IMAD.MOV.U32 R24, RZ, RZ, R17 ;  /* 0x000000ffff187224 */ /* 0x000fc600078e0011 */
[----:B------:R-:W-:Y:S02]  /*08b0*/  SEL R13, R23, 0x63400000, !P1 ;  /* 0x63400000170d7807 */ /* 0x000fe40004800000 */
[----:B------:R-:W-:Y:S01]  /*08c0*/  DFMA R14, R14, R18, R14 ;  /* 0x000000120e0e722b */ /* 0x000fe2000000000e */
[----:B------:R-:W-:Y:S02]  /*08d0*/  FSETP.GEU.AND P1, PT, |R5|, 1.469367938527859385e-39, PT ;  /* 0x001000000500780b */ /* 0x000fe40003f2e200 */
[----:B------:R-:W-:-:S11]  /*08e0*/  LOP3.LUT R13, R13, 0x800fffff, R5, 0xf8, !PT ;  /* 0x800fffff0d0d7812 */ /* 0x000fd600078ef805 */
[----:B------:R-:W-:Y:S05]  /*08f0*/  @P1 BRA `(.L_x_5) ;  /* 0x0000000000201947 */ /* 0x000fea0003800000 */
[----:B------:R-:W-:-:S04]  /*0900*/  LOP3.LUT R18, R9, 0x7ff00000, RZ, 0xc0, !PT ;  /* 0x7ff0000009127812 */ /* 0x000fc800078ec0ff */
[----:B------:R-:W-:Y:S01]  /*0910*/  ISETP.GE.U32.AND P1, PT, R17, R18, PT ;  /* 0x000000121100720c */ /* 0x000fe20003f26070 */
[----:B------:R-:W-:-:S03]  /*0920*/  IMAD.MOV.U32 R18, RZ, RZ, RZ ;  /* 0x000000ffff127224 */ /* 0x000fc600078e00ff */
[----:B------:R-:W-:-:S04]  /*0930*/  SEL R19, R23, 0x63400000, !P1 ;  /* 0x6340000017137807 */ /* 0x000fc80004800000 */
[----:B------:R-:W-:-:S04]  /*0940*/  LOP3.LUT R19, R19, 0x80000000, R5, 0xf8, !PT ;  /* 0x8000000013137812 */ /* 0x000fc800078ef805 */
[----:B------:R-:W-:-:S06]  /*0950*/  LOP3.LUT R19, R19, 0x100000, RZ, 0xfc, !PT ;  /* 0x0010000013137812 */ /* 0x000fcc00078efcff */
[----:B------:R-:W-:-:S10]  /*0960*/  DFMA R12, R12, 2, -R18 ;  /* 0x400000000c0c782b */ /* 0x000fd40000000812 */
[----:B------:R-:W-:-:S07]  /*0970*/  LOP3.LUT R24, R13, 0x7ff00000, RZ, 0xc0, !PT ;  /* 0x7ff000000d187812 */ /* 0x000fce00078ec0ff */
.L_x_5:
[----:B------:R-:W-:Y:S01]  /*0980*/  MOV R25, R20 ;  /* 0x0000001400197202 */ /* 0x000fe20000000f00 */
[----:B------:R-:W-:Y:S01]  /*0990*/  VIADD R26, R24, 0xffffffff ;  /* 0xffffffff181a7836 */ /* 0x000fe20000000000 */
[----:B------:R-:W-:Y:S01]  /*09a0*/  @!P0 LOP3.LUT R25, R11, 0x7ff00000, RZ, 0xc0, !PT ;  /* 0x7ff000000b198812 */ /* 0x000fe200078ec0ff */
[----:B------:R-:W-:-:S03]  /*09b0*/  DMUL R18, R14, R12 ;  /* 0x0000000c0e127228 */ /* 0x000fc60000000000 */
[----:B------:R-:W-:Y:S01]  /*09c0*/  ISETP.GT.U32.AND P0, PT, R26, 0x7feffffe, PT ;  /* 0x7feffffe1a00780c */ /* 0x000fe20003f04070 */
[----:B------:R-:W-:-:S04]  /*09d0*/  VIADD R26, R25, 0xffffffff ;  /* 0xffffffff191a7836 */ /* 0x000fc80000000000 */
[----:B------:R-:W-:Y:S01]  /*09e0*/  DFMA R20, R18, -R10, R12 ;  /* 0x8000000a1214722b */ /* 0x000fe2000000000c */
[----:B------:R-:W-:-:S07]  /*09f0*/  ISETP.GT.U32.OR P0, PT, R26, 0x7feffffe, P0 ;  /* 0x7feffffe1a00780c */ /* 0x000fce0000704470 */
[----:B------:R-:W-:-:S06]  /*0a00*/  DFMA R20, R14, R20, R18 ;  /* 0x000000140e14722b */ /* 0x000fcc0000000012 */
[----:B------:R-:W-:Y:S05]  /*0a10*/  @P0 BRA `(.L_x_6) ;  /* 0x00000000006c0947 */ /* 0x000fea0003800000 */
[----:B------:R-:W-:Y:S01]  /*0a20*/  LOP3.LUT R14, R9, 0x7ff00000, RZ, 0xc0, !PT ;  /* 0x7ff00000090e7812 */ /* 0x000fe200078ec0ff */
[----:B------:R-:W-:-:S03]  /*0a30*/  IMAD.MOV.U32 R18, RZ, RZ, RZ ;  /* 0x000000ffff127224 */ /* 0x000fc600078e00ff */
[CC--:B------:R-:W-:Y:S02]  /*0a40*/  VIADDMNMX R4, R17.reuse, -R14.reuse, 0xb9600000, !PT ;  /* 0xb960000011047446 */ /* 0x0c0fe4000780090e */
[----:B------:R-:W-:Y:S02]  /*0a50*/  ISETP.GE.U32.AND P0, PT, R17, R14, PT ;  /* 0x0000000e1100720c */ /* 0x000fe40003f06070 */
[----:B------:R-:W-:Y:S02]  /*0a60*/  VIMNMX R4, PT, PT, R4, 0x46a00000, PT ;  /* 0x46a0000004047848 */ /* 0x000fe40003fe0100 */
[----:B------:R-:W-:-:S05]  /*0a70*/  SEL R23, R23, 0x63400000, !P0 ;  /* 0x6340000017177807 */ /* 0x000fca0004000000 */
[----:B------:R-:W-:-:S04]  /*0a80*/  IMAD.IADD R4, R4, 0x1, -R23 ;  /* 0x0000000104047824 */ /* 0x000fc800078e0a17 */
[----:B------:R-:W-:-:S06]  /*0a90*/  VIADD R19, R4, 0x7fe00000 ;  /* 0x7fe0000004137836 */ /* 0x000fcc0000000000 */
[----:B------:R-:W-:-:S10]  /*0aa0*/  DMUL R14, R20, R18 ;  /* 0x00000012140e7228 */ /* 0x000fd40000000000 */
[----:B------:R-:W-:-:S13]  /*0ab0*/  FSETP.GTU.AND P0, PT, |R15|, 1.469367938527859385e-39, PT ;  /* 0x001000000f00780b */ /* 0x000fda0003f0c200 */
[----:B------:R-:W-:Y:S05]  /*0ac0*/  @P0 BRA `(.L_x_7) ;  /* 0x0000000000940947 */ /* 0x000fea0003800000 */
[----:B------:R-:W-:Y:S01]  /*0ad0*/  DFMA R10, R20, -R10, R12 ;  /* 0x8000000a140a722b */ /* 0x000fe2000000000c */
[----:B------:R-:W-:-:S09]  /*0ae0*/  IMAD.MOV.U32 R18, RZ, RZ, RZ ;  /* 0x000000ffff127224 */ /* 0x000fd200078e00ff */
[C---:B------:R-:W-:Y:S02]  /*0af0*/  FSETP.NEU.AND P0, PT, R11.reuse, RZ, PT ;  /* 0x000000ff0b00720b */ /* 0x040fe40003f0d000 */
[----:B------:R-:W-:-:S04]  /*0b00*/  LOP3.LUT R5, R11, 0x80000000, R9, 0x48, !PT ;  /* 0x800000000b057812 */ /* 0x000fc800078e4809 */
[----:B------:R-:W-:-:S07]  /*0b10*/  LOP3.LUT R19, R5, R19, RZ, 0xfc, !PT ;  /* 0x0000001305137212 */ /* 0x000fce00078efcff */
[----:B------:R-:W-:Y:S05]  /*0b20*/  @!P0 BRA `(.L_x_7) ;  /* 0x00000000007c8947 */ /* 0x000fea0003800000 */
[----:B------:R-:W-:Y:S01]  /*0b30*/  IMAD.MOV R9, RZ, RZ, -R4 ;  /* 0x000000ffff097224 */ /* 0x000fe200078e0a04 */
[----:B------:R-:W-:Y:S01]  /*0b40*/  DMUL.RP R18, R20, R18 ;  /* 0x0000001214127228 */ /* 0x000fe20000008000 */
[----:B------:R-:W-:-:S06]  /*0b50*/  IMAD.MOV.U32 R8, RZ, RZ, RZ ;  /* 0x000000ffff087224 */ /* 0x000fcc00078e00ff */
[----:B------:R-:W-:-:S03]  /*0b60*/  DFMA R8, R14, -R8, R20 ;  /* 0x800000080e08722b */ /* 0x000fc60000000014 */
[----:B------:R-:W-:-:S03]  /*0b70*/  LOP3.LUT R5, R19, R5, RZ, 0x3c, !PT ;  /* 0x0000000513057212 */ /* 0x000fc600078e3cff */
[----:B------:R-:W-:-:S04]  /*0b80*/  IADD3 R8, PT, PT, -R4, -0x43300000, RZ ;  /* 0xbcd0000004087810 */ /* 0x000fc80007ffe1ff */
[----:B------:R-:W-:-:S04]  /*0b90*/  FSETP.NEU.AND P0, PT, |R9|, R8, PT ;  /* 0x000000080900720b */ /* 0x000fc80003f0d200 */
[----:B------:R-:W-:Y:S02]  /*0ba0*/  FSEL R14, R18, R14, !P0 ;  /* 0x0000000e120e7208 */ /* 0x000fe40004000000 */
[----:B------:R-:W-:Y:S01]  /*0bb0*/  FSEL R15, R5, R15, !P0 ;  /* 0x0000000f050f7208 */ /* 0x000fe20004000000 */
[----:B------:R-:W-:Y:S06]  /*0bc0*/  BRA `(.L_x_7) ;  /* 0x0000000000547947 */ /* 0x000fec0003800000 */
.L_x_6:
[----:B------:R-:W-:-:S14]  /*0bd0*/  DSETP.NAN.AND P0, PT, R4, R4, PT ;  /* 0x000000040400722a */ /* 0x000fdc0003f08000 */
[----:B------:R-:W-:Y:S05]  /*0be0*/  @P0 BRA `(.L_x_8) ;  /* 0x0000000000440947 */ /* 0x000fea0003800000 */
[----:B------:R-:W-:-:S14]  /*0bf0*/  DSETP.NAN.AND P0, PT, R8, R8, PT ;  /* 0x000000080800722a */ /* 0x000fdc0003f08000 */
[----:B------:R-:W-:Y:S05]  /*0c00*/  @P0 BRA `(.L_x_9) ;  /* 0x0000000000300947 */ /* 0x000fea0003800000 */
[----:B------:R-:W-:Y:S01]  /*0c10*/  ISETP.NE.AND P0, PT, R24, R25, PT ;  /* 0x000000191800720c */ /* 0x000fe20003f05270 */
[----:B------:R-:W-:Y:S01]  /*0c20*/  IMAD.MOV.U32 R14, RZ, RZ, 0x0 ;  /* 0x00000000ff0e7424 */ /* 0x000fe200078e00ff */
[----:B------:R-:W-:-:S11]  /*0c30*/  MOV R15, 0xfff80000 ;  /* 0xfff80000000f7802 */ /* 0x000fd60000000f00 */
[----:B------:R-:W-:Y:S05]  /*0c40*/  @!P0 BRA `(.L_x_7) ;  /* 0x0000000000348947 */ /* 0x000fea0003800000 */
[----:B------:R-:W-:Y:S02]  /*0c50*/  ISETP.NE.AND P0, PT, R24, 0x7ff00000, PT ;  /* 0x7ff000001800780c */ /* 0x000fe40003f05270 */
[----:B------:R-:W-:Y:S02]  /*0c60*/  LOP3.LUT R15, R5, 0x80000000, R9, 0x48, !PT ;  /* 0x80000000050f7812 */ /* 0x000fe400078e4809 */
[----:B------:R-:W-:-:S13]  /*0c70*/  ISETP.EQ.OR P0, PT, R25, RZ, !P0 ;  /* 0x000000ff1900720c */ /* 0x000fda0004702670 */
[----:B------:R-:W-:Y:S01]  /*0c80*/  @P0 LOP3.LUT R4, R15, 0x7ff00000, RZ, 0xfc, !PT ;  /* 0x7ff000000f040812 */ /* 0x000fe200078efcff */
[----:B------:R-:W-:Y:S02]  /*0c90*/  @!P0 IMAD.MOV.U32 R14, RZ, RZ, RZ ;  /* 0x000000ffff0e8224 */ /* 0x000fe400078e00ff */
[----:B------:R-:W-:Y:S02]  /*0ca0*/  @P0 IMAD.MOV.U32 R14, RZ, RZ, RZ ;  /* 0x000000ffff0e0224 */ /* 0x000fe400078e00ff */
[----:B------:R-:W-:Y:S01]  /*0cb0*/  @P0 IMAD.MOV.U32 R15, RZ, RZ, R4 ;  /* 0x000000ffff0f0224 */ /* 0x000fe200078e0004 */
[----:B------:R-:W-:Y:S06]  /*0cc0*/  BRA `(.L_x_7) ;  /* 0x0000000000147947 */ /* 0x000fec0003800000 */
.L_x_9:
[----:B------:R-:W-:Y:S01]  /*0cd0*/  LOP3.LUT R15, R9, 0x80000, RZ, 0xfc, !PT ;  /* 0x00080000090f7812 */ /* 0x000fe200078efcff */
[----:B------:R-:W-:Y:S01]  /*0ce0*/  IMAD.MOV.U32 R14, RZ, RZ, R8 ;  /* 0x000000ffff0e7224 */ /* 0x000fe200078e0008 */
[----:B------:R-:W-:Y:S06]  /*0cf0*/  BRA `(.L_x_7) ;  /* 0x0000000000087947 */ /* 0x000fec0003800000 */
.L_x_8:
[----:B------:R-:W-:Y:S01]  /*0d00*/  LOP3.LUT R15, R5, 0x80000, RZ, 0xfc, !PT ;  /* 0x00080000050f7812 */ /* 0x000fe200078efcff */
[----:B------:R-:W-:-:S07]  /*0d10*/  IMAD.MOV.U32 R14, RZ, RZ, R4 ;  /* 0x000000ffff0e7224 */ /* 0x000fce00078e0004 */
.L_x_7:
[----:B------:R-:W-:Y:S02]  /*0d20*/  IMAD.MOV.U32 R23, RZ, RZ, 0x0 ;  /* 0x00000000ff177424 */ /* 0x000fe400078e00ff */
[----:B------:R-:W-:Y:S02]  /*0d30*/  IMAD.MOV.U32 R4, RZ, RZ, R14 ;  /* 0x000000ffff047224 */ /* 0x000fe400078e000e */
[----:B------:R-:W-:Y:S01]  /*0d40*/  IMAD.MOV.U32 R5, RZ, RZ, R15 ;  /* 0x000000ffff057224 */ /* 0x000fe200078e000f */
[----:B------:R-:W-:Y:S06]  /*0d50*/  RET.REL.NODEC R22 `(_Z14cudaMandelbrotddddiiiPi) ;  /* 0xfffffff016a87950 */ /* 0x000fec0003c3ffff */
.L_x_10:
[----:B------:R-:W-:-:S00]  /*0d60*/  BRA `(.L_x_10) ;  /* 0xfffffffc00fc7947 */ /* 0x000fc0000383ffff */
[----:B------:R-:W-:-:S00]  /*0d70*/  NOP ;  /* 0x0000000000007918 */ /* 0x000fc00000000000 */
        /* <DEDUP_REMOVED lines=8> */
.L_x_21:


//--------------------- .text._Z8redukcjaiPxS_i   --------------------------
	.section	.text._Z8redukcjaiPxS_i,"ax",@progbits
	.align	128
        .global         _Z8redukcjaiPxS_i
        .type           _Z8redukcjaiPxS_i,@function
        .size           _Z8redukcjaiPxS_i,(.L_x_23 - _Z8redukcjaiPxS_i)
        .other          _Z8redukcjaiPxS_i,@"STO_CUDA_ENTRY STV_DEFAULT"
_Z8redukcjaiPxS_i:
.text._Z8redukcjaiPxS_i:
[----:B------:R-:W-:Y:S01]  /*0000*/  LDC R1, c[0x0][0x37c] ;  /* 0x0000df00ff017b82 */ /* 0x000fe20000000800 */
[----:B------:R-:W0:Y:S01]  /*0010*/  S2R R9, SR_TID.X ;  /* 0x0000000000097919 */ /* 0x000e220000002100 */
[----:B------:R-:W0:Y:S01]  /*0020*/  LDCU UR4, c[0x0][0x360] ;  /* 0x00006c00ff0477ac */ /* 0x000e220008000800 */
[----:B------:R-:W0:Y:S01]  /*0030*/  S2R R8, SR_CTAID.X ;  /* 0x0000000000087919 */ /* 0x000e220000002500 */
[----:B------:R-:W1:Y:S01]  /*0040*/  LDCU UR5, c[0x0][0x380] ;  /* 0x00007000ff0577ac */ /* 0x000e620008000800 */
[----:B------:R-:W2:Y:S01]  /*0050*/  LDCU.64 UR6, c[0x0][0x358] ;  /* 0x00006b00ff0677ac */ /* 0x000ea20008000a00 */
[----:B0-----:R-:W-:Y:S01]  /*0060*/  IMAD R0, R8, UR4, R9 ;  /* 0x0000000408007c24 */ /* 0x001fe2000f8e0209 */
[----:B-1----:R-:W-:-:S04]  /*0070*/  USHF.R.S32.HI UR4, URZ, 0x1f, UR5 ;  /* 0x0000001fff047899 */ /* 0x002fc80008011405 */
[----:B------:R-:W-:-:S04]  /*0080*/  ISETP.GE.U32.AND P0, PT, R0, UR5, PT ;  /* 0x0000000500007c0c */ /* 0x000fc8000bf06070 */
[----:B------:R-:W-:-:S13]  /*0090*/  ISETP.GE.U32.AND.EX P0, PT, RZ, UR4, PT, P0 ;  /* 0x00000004ff007c0c */ /* 0x000fda000bf06100 */
[----:B------:R-:W0:Y:S02]  /*00a0*/  @!P0 LDC.64 R2, c[0x0][0x388] ;  /* 0x0000e200ff028b82 */ /* 0x000e240000000a00 */
[----:B0-----:R-:W-:-:S04]  /*00b0*/  @!P0 LEA R2, P1, R0, R2, 0x3 ;  /* 0x0000000200028211 */ /* 0x001fc800078218ff */
[----:B------:R-:W-:-:S06]  /*00c0*/  @!P0 LEA.HI.X R3, R0, R3, RZ, 0x3, P1 ;  /* 0x0000000300038211 */ /* 0x000fcc00008f1cff */
[----:B--2---:R-:W2:Y:S01]  /*00d0*/  @!P0 LDG.E.64 R2, desc[UR6][R2.64] ;  /* 0x0000000602028981 */ /* 0x004ea2000c1e1b00 */
[----:B------:R-:W0:Y:S01]  /*00e0*/  S2UR UR5, SR_CgaCtaId ;  /* 0x00000000000579c3 */ /* 0x000e220000008800 */
[----:B------:R-:W-:Y:S02]  /*00f0*/  UMOV UR4, 0x400 ;  /* 0x0000040000047882 */ /* 0x000fe40000000000 */
[----:B0-----:R-:W-:Y:S01]  /*0100*/  ULEA UR4, UR5, UR4, 0x18 ;  /* 0x0000000405047291 */ /* 0x001fe2000f8ec0ff */
[----:B------:R-:W0:Y:S05]  /*0110*/  LDCU UR5, c[0x0][0x398] ;  /* 0x00007300ff0577ac */ /* 0x000e2a0008000800 */
[----:B------:R-:W-:-:S04]  /*0120*/  @!P0 IMAD.U32 R0, RZ, RZ, UR4 ;  /* 0x00000004ff008e24 */ /* 0x000fc8000f8e00ff */
[----:B------:R-:W-:Y:S01]  /*0130*/  @!P0 IMAD R5, R9, 0x8, R0 ;  /* 0x0000000809058824 */ /* 0x000fe200078e0200 */
[----:B------:R-:W-:-:S05]  /*0140*/  @P0 MOV R0, UR4 ;  /* 0x0000000400000c02 */ /* 0x000fca0008000f00 */
[----:B------:R-:W-:Y:S01]  /*0150*/  @P0 IMAD R4, R9, 0x8, R0 ;  /* 0x0000000809040824 */ /* 0x000fe200078e0200 */
[----:B0-----:R-:W-:Y:S01]  /*0160*/  UISETP.GE.U32.AND UP0, UPT, UR5, 0x2, UPT ;  /* 0x000000020500788c */ /* 0x001fe2000bf06070 */
[----:B--2---:R0:W-:Y:S04]  /*0170*/  @!P0 STS.64 [R5], R2 ;  /* 0x0000000205008388 */ /* 0x0041e80000000a00 */
[----:B------:R0:W-:Y:S01]  /*0180*/  @P0 STS.64 [R4], RZ ;  /* 0x000000ff04000388 */ /* 0x0001e20000000a00 */
[----:B------:R-:W-:Y:S06]  /*0190*/  BAR.SYNC.DEFER_BLOCKING 0x0 ;  /* 0x0000000000007b1d */ /* 0x000fec0000010000 */
[----:B------:R-:W-:Y:S05]  /*01a0*/  BRA.U !UP0, `(.L_x_11) ;  /* 0x0000000108607547 */ /* 0x000fea000b800000 */
[----:B------:R-:W1:Y:S01]  /*01b0*/  LDCU UR9, c[0x0][0x398] ;  /* 0x00007300ff0977ac */ /* 0x000e620008000800 */
[----:B------:R-:W-:Y:S01]  /*01c0*/  USHF.R.S32.HI UR5, URZ, 0x1f, UR5 ;  /* 0x0000001fff057899 */ /* 0x000fe20008011405 */
[----:B------:R-:W-:Y:S01]  /*01d0*/  UMOV UR8, 0x1 ;  /* 0x0000000100087882 */ /* 0x000fe20000000000 */
[----:B------:R-:W-:-:S10]  /*01e0*/  UMOV UR4, URZ ;  /* 0x000000ff00047c82 */ /* 0x000fd40008000000 */
.L_x_14:
[----:B0-----:R-:W-:Y:S01]  /*01f0*/  IMAD R7, R9, UR8, RZ ;  /* 0x0000000809077c24 */ /* 0x001fe2000f8e02ff */
[----:B------:R-:W-:Y:S04]  /*0200*/  BSSY.RECONVERGENT B0, `(.L_x_12) ;  /* 0x000000c000007945 */ /* 0x000fe80003800200 */
[----:B0-----:R-:W-:-:S04]  /*0210*/  SHF.L.U32 R3, R7, 0x1, RZ ;  /* 0x0000000107037819 */ /* 0x001fc800000006ff */
[----:B-1----:R-:W-:-:S13]  /*0220*/  ISETP.GE.AND P0, PT, R3, UR9, PT ;  /* 0x0000000903007c0c */ /* 0x002fda000bf06270 */
[----:B------:R-:W-:Y:S05]  /*0230*/  @P0 BRA `(.L_x_13) ;  /* 0x0000000000200947 */ /* 0x000fea0003800000 */
[----:B------:R-:W-:Y:S01]  /*0240*/  VIADD R3, R3, UR8 ;  /* 0x0000000803037c36 */ /* 0x000fe20008000000 */
[----:B------:R-:W-:-:S03]  /*0250*/  LEA R7, R7, R0, 0x4 ;  /* 0x0000000007077211 */ /* 0x000fc600078e20ff */
[----:B------:R-:W-:Y:S02]  /*0260*/  IMAD R6, R3, 0x8, R0 ;  /* 0x0000000803067824 */ /* 0x000fe400078e0200 */
[----:B------:R-:W-:Y:S04]  /*0270*/  LDS.64 R4, [R7] ;  /* 0x0000000007047984 */ /* 0x000fe80000000a00 */
[----:B------:R-:W0:Y:S02]  /*0280*/  LDS.64 R2, [R6] ;  /* 0x0000000006027984 */ /* 0x000e240000000a00 */
[----:B0-----:R-:W-:-:S04]  /*0290*/  IADD3 R2, P0, PT, R2, R4, RZ ;  /* 0x0000000402027210 */ /* 0x001fc80007f1e0ff */
[----:B------:R-:W-:-:S05]  /*02a0*/  IADD3.X R3, PT, PT, R3, R5, RZ, P0, !PT ;  /* 0x0000000503037210 */ /* 0x000fca00007fe4ff */
[----:B------:R0:W-:Y:S04]  /*02b0*/  STS.64 [R7], R2 ;  /* 0x0000000207007388 */ /* 0x0001e80000000a00 */
.L_x_13:
[----:B------:R-:W-:Y:S05]  /*02c0*/  BSYNC.RECONVERGENT B0 ;  /* 0x0000000000007941 */ /* 0x000fea0003800200 */
.L_x_12:
[----:B------:R-:W-:Y:S01]  /*02d0*/  BAR.SYNC.DEFER_BLOCKING 0x0 ;  /* 0x0000000000007b1d */ /* 0x000fe20000010000 */
[----:B------:R-:W-:Y:S02]  /*02e0*/  USHF.L.U64.HI UR4, UR8, 0x1, UR4 ;  /* 0x0000000108047899 */ /* 0x000fe40008010204 */
[----:B------:R-:W-:-:S04]  /*02f0*/  USHF.L.U32 UR8, UR8, 0x1, URZ ;  /* 0x0000000108087899 */ /* 0x000fc800080006ff */
[----:B------:R-:W-:-:S04]  /*0300*/  UISETP.GE.U32.AND UP0, UPT, UR8, UR9, UPT ;  /* 0x000000090800728c */ /* 0x000fc8000bf06070 */
[----:B------:R-:W-:-:S09]  /*0310*/  UISETP.GE.U32.AND.EX UP0, UPT, UR4, UR5, UPT, UP0 ;  /* 0x000000050400728c */ /* 0x000fd2000bf06100 */
[----:B------:R-:W-:Y:S05]  /*0320*/  BRA.U !UP0, `(.L_x_14) ;  /* 0xfffffffd08b07547 */ /* 0x000fea000b83ffff */
.L_x_11:
[----:B------:R-:W-:-:S13]  /*0330*/  ISETP.NE.AND P0, PT, R9, RZ, PT ;  /* 0x000000ff0900720c */ /* 0x000fda0003f05270 */
[----:B------:R-:W-:Y:S05]  /*0340*/  @P0 EXIT ;  /* 0x000000000000094d */ /* 0x000fea0003800000 */
[----:B------:R-:W1:Y:S01]  /*0350*/  S2UR UR5, SR_CgaCtaId ;  /* 0x00000000000579c3 */ /* 0x000e620000008800 */
[----:B------:R-:W-:-:S07]  /*0360*/  UMOV UR4, 0x400 ;  /* 0x0000040000047882 */ /* 0x000fce0000000000 */
[----:B0-----:R-:W0:Y:S01]  /*0370*/  LDC.64 R4, c[0x0][0x390] ;  /* 0x0000e400ff047b82 */ /* 0x001e220000000a00 */
[----:B-1----:R-:W-:Y:S01]  /*0380*/  ULEA UR4, UR5, UR4, 0x18 ;  /* 0x0000000405047291 */ /* 0x002fe2000f8ec0ff */
[----:B0-----:R-:W-:-:S08]  /*0390*/  IMAD.WIDE.U32 R4, R8, 0x8, R4 ;  /* 0x0000000808047825 */ /* 0x001fd000078e0004 */
[----:B------:R-:W0:Y:S04]  /*03a0*/  LDS.64 R2, [UR4] ;  /* 0x00000004ff027984 */ /* 0x000e280008000a00 */
[----:B0-----:R-:W-:Y:S01]  /*03b0*/  STG.E.64 desc[UR6][R4.64], R2 ;  /* 0x0000000204007986 */ /* 0x001fe2000c101b06 */
[----:B------:R-:W-:Y:S05]  /*03c0*/  EXIT ;  /* 0x000000000000794d */ /* 0x000fea0003800000 */
.L_x_15:
        /* <DEDUP_REMOVED lines=11> */
.L_x_23:


//--------------------- .text._Z9redukcja1xPiPxi  --------------------------
	.section	.text._Z9redukcja1xPiPxi,"ax",@progbits
	.align	128
        .global         _Z9redukcja1xPiPxi
        .type           _Z9redukcja1xPiPxi,@function
        .size           _Z9redukcja1xPiPxi,(.L_x_24 - _Z9redukcja1xPiPxi)
        .other          _Z9redukcja1xPiPxi,@"STO_CUDA_ENTRY STV_DEFAULT"
_Z9redukcja1xPiPxi:
.text._Z9redukcja1xPiPxi:
[----:B------:R-:W-:Y:S01]  /*0000*/  LDC R1, c[0x0][0x37c] ;  /* 0x0000df00ff017b82 */ /* 0x000fe20000000800 */
[----:B------:R-:W0:Y:S01]  /*0010*/  S2R R9, SR_TID.X ;  /* 0x0000000000097919 */ /* 0x000e220000002100 */
[----:B------:R-:W0:Y:S01]  /*0020*/  LDCU UR4, c[0x0][0x360] ;  /* 0x00006c00ff0477ac */ /* 0x000e220008000800 */
[----:B------:R-:W0:Y:S01]  /*0030*/  S2R R8, SR_CTAID.X ;  /* 0x0000000000087919 */ /* 0x000e220000002500 */
[----:B------:R-:W1:Y:S01]  /*0040*/  LDCU.64 UR6, c[0x0][0x380] ;  /* 0x00007000ff0677ac */ /* 0x000e620008000a00 */
[----:B0-----:R-:W-:-:S05]  /*0050*/  IMAD R0, R8, UR4, R9 ;  /* 0x0000000408007c24 */ /* 0x001fca000f8e0209 */
[----:B-1----:R-:W-:-:S04]  /*0060*/  ISETP.GE.U32.AND P0, PT, R0, UR6, PT ;  /* 0x0000000600007c0c */ /* 0x002fc8000bf06070 */
[----:B------:R-:W-:Y:S01]  /*0070*/  ISETP.GE.U32.AND.EX P0, PT, RZ, UR7, PT, P0 ;  /* 0x00000007ff007c0c */ /* 0x000fe2000bf06100 */
[----:B------:R-:W0:-:S12]  /*0080*/  LDCU.64 UR6, c[0x0][0x358] ;  /* 0x00006b00ff0677ac */ /* 0x000e180008000a00 */
[----:B------:R-:W1:Y:S02]  /*0090*/  @!P0 LDC.64 R4, c[0x0][0x388] ;  /* 0x0000e200ff048b82 */ /* 0x000e640000000a00 */
[----:B-1----:R-:W-:-:S04]  /*00a0*/  @!P0 LEA R4, P1, R0, R4, 0x2 ;  /* 0x0000000400048211 */ /* 0x002fc800078210ff */
[----:B------:R-:W-:-:S05]  /*00b0*/  @!P0 LEA.HI.X R5, R0, R5, RZ, 0x2, P1 ;  /* 0x0000000500058211 */ /* 0x000fca00008f14ff */
[----:B0-----:R-:W2:Y:S01]  /*00c0*/  @!P0 LDG.E R2, desc[UR6][R4.64] ;  /* 0x0000000604028981 */ /* 0x001ea2000c1e1900 */
[----:B------:R-:W0:Y:S01]  /*00d0*/  S2UR UR5, SR_CgaCtaId ;  /* 0x00000000000579c3 */ /* 0x000e220000008800 */
[----:B------:R-:W-:Y:S02]  /*00e0*/  UMOV UR4, 0x400 ;  /* 0x0000040000047882 */ /* 0x000fe40000000000 */
[----:B0-----:R-:W-:Y:S01]  /*00f0*/  ULEA UR4, UR5, UR4, 0x18 ;  /* 0x0000000405047291 */ /* 0x001fe2000f8ec0ff */
[----:B------:R-:W0:Y:S05]  /*0100*/  LDCU UR5, c[0x0][0x398] ;  /* 0x00007300ff0577ac */ /* 0x000e2a0008000800 */
[----:B------:R-:W-:-:S04]  /*0110*/  @!P0 IMAD.U32 R0, RZ, RZ, UR4 ;  /* 0x00000004ff008e24 */ /* 0x000fc8000f8e00ff */
[----:B------:R-:W-:Y:S02]  /*0120*/  @!P0 IMAD R7, R9, 0x8, R0 ;  /* 0x0000000809078824 */ /* 0x000fe400078e0200 */
[----:B------:R-:W-:-:S05]  /*0130*/  @P0 IMAD.U32 R0, RZ, RZ, UR4 ;  /* 0x00000004ff000e24 */ /* 0x000fca000f8e00ff */
[----:B------:R-:W-:Y:S01]  /*0140*/  @P0 LEA R6, R9, R0, 0x3 ;  /* 0x0000000009060211 */ /* 0x000fe200078e18ff */
[----:B0-----:R-:W-:Y:S01]  /*0150*/  UISETP.GE.U32.AND UP0, UPT, UR5, 0x2, UPT ;  /* 0x000000020500788c */ /* 0x001fe2000bf06070 */
[----:B--2---:R-:W-:-:S05]  /*0160*/  @!P0 SHF.R.S32.HI R3, RZ, 0x1f, R2 ;  /* 0x0000001fff038819 */ /* 0x004fca0000011402 */
[----:B------:R0:W-:Y:S04]  /*0170*/  @!P0 STS.64 [R7], R2 ;  /* 0x0000000207008388 */ /* 0x0001e80000000a00 */
[----:B------:R0:W-:Y:S01]  /*0180*/  @P0 STS.64 [R6], RZ ;  /* 0x000000ff06000388 */ /* 0x0001e20000000a00 */
[----:B------:R-:W-:Y:S06]  /*0190*/  BAR.SYNC.DEFER_BLOCKING 0x0 ;  /* 0x0000000000007b1d */ /* 0x000fec0000010000 */
[----:B------:R-:W-:Y:S05]  /*01a0*/  BRA.U !UP0, `(.L_x_16) ;  /* 0x0000000108607547 */ /* 0x000fea000b800000 */
[----:B------:R-:W1:Y:S01]  /*01b0*/  LDCU UR9, c[0x0][0x398] ;  /* 0x00007300ff0977ac */ /* 0x000e620008000800 */
[----:B------:R-:W-:Y:S01]  /*01c0*/  USHF.R.S32.HI UR5, URZ, 0x1f, UR5 ;  /* 0x0000001fff057899 */ /* 0x000fe20008011405 */
[----:B------:R-:W-:Y:S01]  /*01d0*/  UMOV UR8, 0x1 ;  /* 0x0000000100087882 */ /* 0x000fe20000000000 */
[----:B------:R-:W-:-:S10]  /*01e0*/  UMOV UR4, URZ ;  /* 0x000000ff00047c82 */ /* 0x000fd40008000000 */
.L_x_19:
[----:B0-----:R-:W-:Y:S01]  /*01f0*/  IMAD R7, R9, UR8, RZ ;  /* 0x0000000809077c24 */ /* 0x001fe2000f8e02ff */
[----:B------:R-:W-:Y:S03]  /*0200*/  BSSY.RECONVERGENT B0, `(.L_x_17) ;  /* 0x000000c000007945 */ /* 0x000fe60003800200 */
[----:B------:R-:W-:-:S05]  /*0210*/  IMAD.SHL.U32 R3, R7, 0x2, RZ ;  /* 0x0000000207037824 */ /* 0x000fca00078e00ff */
        /* <DEDUP_REMOVED lines=10> */
.L_x_18:
[----:B------:R-:W-:Y:S05]  /*02c0*/  BSYNC.RECONVERGENT B0 ;  /* 0x0000000000007941 */ /* 0x000fea0003800200 */
.L_x_17:
[----:B------:R-:W-:Y:S01]  /*02d0*/  BAR.SYNC.DEFER_BLOCKING 0x0 ;  /* 0x0000000000007b1d */ /* 0x000fe20000010000 */
[----:B------:R-:W-:Y:S02]  /*02e0*/  USHF.L.U64.HI UR4, UR8, 0x1, UR4 ;  /* 0x0000000108047899 */ /* 0x000fe40008010204 */
[----:B------:R-:W-:-:S04]  /*02f0*/  USHF.L.U32 UR8, UR8, 0x1, URZ ;  /* 0x0000000108087899 */ /* 0x000fc800080006ff */
[----:B------:R-:W-:-:S04]  /*0300*/  UISETP.GE.U32.AND UP0, UPT, UR8, UR9, UPT ;  /* 0x000000090800728c */ /* 0x000fc8000bf06070 */
[----:B------:R-:W-:-:S09]  /*0310*/  UISETP.GE.U32.AND.EX UP0, UPT, UR4, UR5, UPT, UP0 ;  /* 0x000000050400728c */ /* 0x000fd2000bf06100 */
[----:B------:R-:W-:Y:S05]  /*0320*/  BRA.U !UP0, `(.L_x_19) ;  /* 0xfffffffd08b07547 */ /* 0x000fea000b83ffff */
.L_x_16:
[----:B------:R-:W-:-:S13]  /*0330*/  ISETP.NE.AND P0, PT, R9, RZ, PT ;  /* 0x000000ff0900720c */ /* 0x000fda0003f05270 */
[----:B------:R-:W-:Y:S05]  /*0340*/  @P0 EXIT ;  /* 0x000000000000094d */ /* 0x000fea0003800000 */
[----:B------:R-:W1:Y:S01]  /*0350*/  S2UR UR5, SR_CgaCtaId ;  /* 0x00000000000579c3 */ /* 0x000e620000008800 */
[----:B------:R-:W-:-:S07]  /*0360*/  UMOV UR4, 0x400 ;  /* 0x0000040000047882 */ /* 0x000fce0000000000 */
[----:B------:R-:W2:Y:S01]  /*0370*/  LDC.64 R4, c[0x0][0x390] ;  /* 0x0000e400ff047b82 */ /* 0x000ea20000000a00 */
[----:B-1----:R-:W-:Y:S01]  /*0380*/  ULEA UR4, UR5, UR4, 0x18 ;  /* 0x0000000405047291 */ /* 0x002fe2000f8ec0ff */
[----:B--2---:R-:W-:-:S08]  /*0390*/  IMAD.WIDE.U32 R4, R8, 0x8, R4 ;  /* 0x0000000808047825 */ /* 0x004fd000078e0004 */
[----:B0-----:R-:W0:Y:S04]  /*03a0*/  LDS.64 R2, [UR4] ;  /* 0x00000004ff027984 */ /* 0x001e280008000a00 */
[----:B0-----:R-:W-:Y:S01]  /*03b0*/  STG.E.64 desc[UR6][R4.64], R2 ;  /* 0x0000000204007986 */ /* 0x001fe2000c101b06 */
[----:B------:R-:W-:Y:S05]  /*03c0*/  EXIT ;  /* 0x000000000000794d */ /* 0x000fea0003800000 */
.L_x_20:
        /* <DEDUP_REMOVED lines=11> */
.L_x_24:


//--------------------- .nv.shared.reserved.0     --------------------------
	.section	.nv.shared.reserved.0,"aw",@nobits
	.weak		__nv_reservedSMEM_offset_0_alias
	.size		__nv_reservedSMEM_offset_0_alias, 0, 64
	.other		__nv_reservedSMEM_offset_0_alias,@"STO_CUDA_RESERVED_SHARED STV_DEFAULT"
__nv_reservedSMEM_offset_0_alias:
	.zero		0
	.zero		64


//--------------------- .nv.shared._Z8redukcjaiPxS_i --------------------------
	.section	.nv.shared._Z8redukcjaiPxS_i,"aw",@nobits
	.sectionflags	@""
	.align	8
.nv.shared._Z8redukcjaiPxS_i:
	.zero		9216


//--------------------- .nv.shared._Z9redukcja1xPiPxi --------------------------
	.section	.nv.shared._Z9redukcja1xPiPxi,"aw",@nobits
	.sectionflags	@""
	.align	8
.nv.shared._Z9redukcja1xPiPxi:
	.zero		9216


//--------------------- .nv.constant0._Z14cudaMandelbrotddddiiiPi --------------------------
	.section	.nv.constant0._Z14cudaMandelbrotddddiiiPi,"a",@progbits
	.sectionflags	@""
	.align	4
.nv.constant0._Z14cudaMandelbrotddddiiiPi:
	.zero		952


//--------------------- .nv.constant0._Z8redukcjaiPxS_i --------------------------
	.section	.nv.constant0._Z8redukcjaiPxS_i,"a",@progbits
	.sectionflags	@""
	.align	4
.nv.constant0._Z8redukcjaiPxS_i:
	.zero		924


//--------------------- .nv.constant0._Z9redukcja1xPiPxi --------------------------
	.section	.nv.constant0._Z9redukcja1xPiPxi,"a",@progbits
	.sectionflags	@""
	.align	4
.nv.constant0._Z9redukcja1xPiPxi:
	.zero		924


//--------------------- SYMBOLS --------------------------

	.type		.nv.reservedSmem.offset0,@object
	.size		.nv.reservedSmem.offset0,0x4
	.type		.nv.reservedSmem.cap,@object
	.size		.nv.reservedSmem.cap,0x4
